	.target	sm_90a

	.elftype	@"ET_EXEC"


//--------------------- .note.nv.tkinfo           --------------------------
	.section	.note.nv.tkinfo,"",@"SHT_NOTE"
	.sectionflags	@"SHF_NOTE_NV_TKINFO"
	.tkinfo
        /*0018*/ 	.word	0x00000002
        /*0030*/ 	.string	""
        /*0030*/ 	.string	"ptxas"
        /*0030*/ 	.string	"Cuda compilation tools, release 13.0, V13.0.88"
        /*0030*/ 	.string	"Build cuda_13.0.r13.0/compiler.36424714_0"
        /*0030*/ 	.string	"-arch sm_90a -m 64 "



//--------------------- .note.nv.cuinfo           --------------------------
	.section	.note.nv.cuinfo,"",@"SHT_NOTE"
	.sectionflags	@"SHF_NOTE_NV_CUINFO"
        /*0018*/ 	.short	0x0002
        /*001a*/ 	.short	0x005a
        /*001c*/ 	.short	0x0082
	.zero		2


//--------------------- .nv.info                  --------------------------
	.section	.nv.info,"",@"SHT_CUDA_INFO"
	.align	4


	//----- nvinfo : EIATTR_REGCOUNT
	.align		4
        /*0000*/ 	.byte	0x04, 0x2f
        /*0002*/ 	.short	(.L_15 - .L_14)
	.align		4
.L_14:
        /*0004*/ 	.word	index@(_ZN7cutlass13device_kernelINS_4gemm6kernel13GemmUniversalIN4cute5tupleIJiiiiEEENS1_10collective13CollectiveMmaINS1_34MainloopSm90TmaGmmaWarpSpecializedILi11ENS5_IJNS4_1CILi2EEENSA_ILi1EEESC_EEENS1_35KernelTmaWarpSpecializedCooperativeEEENS5_IJNSA_ILi192EEENSA_ILi128EEENSA_ILi32EEEEEENS_10bfloat16_tENS5_IJlSC_lEEESK_SL_NS4_8TiledMMAINS4_8MMA_AtomIJNS4_4SM904GMMA28MMA_64x128x16_F32BF16BF16_SSILNSP_5MajorE0ELSR_0ELNSP_7ScaleInE1ELSS_1EEEEEENS4_6LayoutISD_NS5_IJSC_NSA_ILi0EEESW_EEEEENS5_IJNS4_10UnderscoreESZ_SZ_EEEEENS4_13SM90_TMA_LOADENS4_14ComposedLayoutINS4_7SwizzleILi2ELi4ELi3EEENS4_18smem_ptr_flag_bitsILi16EEENSV_INS5_IJNSA_ILi8EEESI_EEENS5_IJSI_SC_EEEEEEEvNS4_8identityENS4_23SM90_TMA_LOAD_MULTICASTES1C_vS1D_EENS_8epilogue10collective6detail29Sm90TmaWarpSpecializedAdapterINS1H_15DefaultEpilogueISK_SL_SL_NS1G_6thread17LinearCombinationISK_Li1EffLNS1L_9ScaleType4KindE0ELNS_15FloatRoundStyleE2ESK_EENS1_15EpilogueDefaultEEEEEvvEEEEvNT_6ParamsE)
        /*0008*/ 	.word	0x000000a8


	//----- nvinfo : EIATTR_FRAME_SIZE
	.align		4
.L_15:
        /*000c*/ 	.byte	0x04, 0x11
        /*000e*/ 	.short	(.L_17 - .L_16)
	.align		4
.L_16:
        /*0010*/ 	.word	index@(_ZN7cutlass13device_kernelINS_4gemm6kernel13GemmUniversalIN4cute5tupleIJiiiiEEENS1_10collective13CollectiveMmaINS1_34MainloopSm90TmaGmmaWarpSpecializedILi11ENS5_IJNS4_1CILi2EEENSA_ILi1EEESC_EEENS1_35KernelTmaWarpSpecializedCooperativeEEENS5_IJNSA_ILi192EEENSA_ILi128EEENSA_ILi32EEEEEENS_10bfloat16_tENS5_IJlSC_lEEESK_SL_NS4_8TiledMMAINS4_8MMA_AtomIJNS4_4SM904GMMA28MMA_64x128x16_F32BF16BF16_SSILNSP_5MajorE0ELSR_0ELNSP_7ScaleInE1ELSS_1EEEEEENS4_6LayoutISD_NS5_IJSC_NSA_ILi0EEESW_EEEEENS5_IJNS4_10UnderscoreESZ_SZ_EEEEENS4_13SM90_TMA_LOADENS4_14ComposedLayoutINS4_7SwizzleILi2ELi4ELi3EEENS4_18smem_ptr_flag_bitsILi16EEENSV_INS5_IJNSA_ILi8EEESI_EEENS5_IJSI_SC_EEEEEEEvNS4_8identityENS4_23SM90_TMA_LOAD_MULTICASTES1C_vS1D_EENS_8epilogue10collective6detail29Sm90TmaWarpSpecializedAdapterINS1H_15DefaultEpilogueISK_SL_SL_NS1G_6thread17LinearCombinationISK_Li1EffLNS1L_9ScaleType4KindE0ELNS_15FloatRoundStyleE2ESK_EENS1_15EpilogueDefaultEEEEEvvEEEEvNT_6ParamsE)
        /*0014*/ 	.word	0x00000000


	//----- nvinfo : EIATTR_MIN_STACK_SIZE
	.align		4
.L_17:
        /*0018*/ 	.byte	0x04, 0x12
        /*001a*/ 	.short	(.L_19 - .L_18)
	.align		4
.L_18:
        /*001c*/ 	.word	index@(_ZN7cutlass13device_kernelINS_4gemm6kernel13GemmUniversalIN4cute5tupleIJiiiiEEENS1_10collective13CollectiveMmaINS1_34MainloopSm90TmaGmmaWarpSpecializedILi11ENS5_IJNS4_1CILi2EEENSA_ILi1EEESC_EEENS1_35KernelTmaWarpSpecializedCooperativeEEENS5_IJNSA_ILi192EEENSA_ILi128EEENSA_ILi32EEEEEENS_10bfloat16_tENS5_IJlSC_lEEESK_SL_NS4_8TiledMMAINS4_8MMA_AtomIJNS4_4SM904GMMA28MMA_64x128x16_F32BF16BF16_SSILNSP_5MajorE0ELSR_0ELNSP_7ScaleInE1ELSS_1EEEEEENS4_6LayoutISD_NS5_IJSC_NSA_ILi0EEESW_EEEEENS5_IJNS4_10UnderscoreESZ_SZ_EEEEENS4_13SM90_TMA_LOADENS4_14ComposedLayoutINS4_7SwizzleILi2ELi4ELi3EEENS4_18smem_ptr_flag_bitsILi16EEENSV_INS5_IJNSA_ILi8EEESI_EEENS5_IJSI_SC_EEEEEEEvNS4_8identityENS4_23SM90_TMA_LOAD_MULTICASTES1C_vS1D_EENS_8epilogue10collective6detail29Sm90TmaWarpSpecializedAdapterINS1H_15DefaultEpilogueISK_SL_SL_NS1G_6thread17LinearCombinationISK_Li1EffLNS1L_9ScaleType4KindE0ELNS_15FloatRoundStyleE2ESK_EENS1_15EpilogueDefaultEEEEEvvEEEEvNT_6ParamsE)
        /*0020*/ 	.word	0x00000000
.L_19:


//--------------------- .nv.compat                --------------------------
	.section	.nv.compat,"",@"SHT_CUDA_COMPAT_INFO"
	.align	4
        /*0000*/ 	.byte	0x02, 0x09, 0x01, 0x00, 0x02, 0x02, 0x04, 0x00, 0x02, 0x05, 0x05, 0x00, 0x03, 0x07, 0x01, 0x01
        /*0010*/ 	.byte	0x02, 0x03, 0x01, 0x00, 0x02, 0x06, 0x01, 0x00, 0x04, 0x0b, 0x08, 0x00, 0x00, 0x00, 0x00, 0x00
        /*0020*/ 	.byte	0x00, 0x00, 0x00, 0x00


//--------------------- .nv.info._ZN7cutlass13device_kernelINS_4gemm6kernel13GemmUniversalIN4cute5tupleIJiiiiEEENS1_10collective13CollectiveMmaINS1_34MainloopSm90TmaGmmaWarpSpecializedILi11ENS5_IJNS4_1CILi2EEENSA_ILi1EEESC_EEENS1_35KernelTmaWarpSpecializedCooperativeEEENS5_IJNSA_ILi192EEENSA_ILi128EEENSA_ILi32EEEEEENS_10bfloat16_tENS5_IJlSC_lEEESK_SL_NS4_8TiledMMAINS4_8MMA_AtomIJNS4_4SM904GMMA28MMA_64x128x16_F32BF16BF16_SSILNSP_5MajorE0ELSR_0ELNSP_7ScaleInE1ELSS_1EEEEEENS4_6LayoutISD_NS5_IJSC_NSA_ILi0EEESW_EEEEENS5_IJNS4_10UnderscoreESZ_SZ_EEEEENS4_13SM90_TMA_LOADENS4_14ComposedLayoutINS4_7SwizzleILi2ELi4ELi3EEENS4_18smem_ptr_flag_bitsILi16EEENSV_INS5_IJNSA_ILi8EEESI_EEENS5_IJSI_SC_EEEEEEEvNS4_8identityENS4_23SM90_TMA_LOAD_MULTICASTES1C_vS1D_EENS_8epilogue10collective6detail29Sm90TmaWarpSpecializedAdapterINS1H_15DefaultEpilogueISK_SL_SL_NS1G_6thread17LinearCombinationISK_Li1EffLNS1L_9ScaleType4KindE0ELNS_15FloatRoundStyleE2ESK_EENS1_15EpilogueDefaultEEEEEvvEEEEvNT_6ParamsE --------------------------
	.section	.nv.info._ZN7cutlass13device_kernelINS_4gemm6kernel13GemmUniversalIN4cute5tupleIJiiiiEEENS1_10collective13CollectiveMmaINS1_34MainloopSm90TmaGmmaWarpSpecializedILi11ENS5_IJNS4_1CILi2EEENSA_ILi1EEESC_EEENS1_35KernelTmaWarpSpecializedCooperativeEEENS5_IJNSA_ILi192EEENSA_ILi128EEENSA_ILi32EEEEEENS_10bfloat16_tENS5_IJlSC_lEEESK_SL_NS4_8TiledMMAINS4_8MMA_AtomIJNS4_4SM904GMMA28MMA_64x128x16_F32BF16BF16_SSILNSP_5MajorE0ELSR_0ELNSP_7ScaleInE1ELSS_1EEEEEENS4_6LayoutISD_NS5_IJSC_NSA_ILi0EEESW_EEEEENS5_IJNS4_10UnderscoreESZ_SZ_EEEEENS4_13SM90_TMA_LOADENS4_14ComposedLayoutINS4_7SwizzleILi2ELi4ELi3EEENS4_18smem_ptr_flag_bitsILi16EEENSV_INS5_IJNSA_ILi8EEESI_EEENS5_IJSI_SC_EEEEEEEvNS4_8identityENS4_23SM90_TMA_LOAD_MULTICASTES1C_vS1D_EENS_8epilogue10collective6detail29Sm90TmaWarpSpecializedAdapterINS1H_15DefaultEpilogueISK_SL_SL_NS1G_6thread17LinearCombinationISK_Li1EffLNS1L_9ScaleType4KindE0ELNS_15FloatRoundStyleE2ESK_EENS1_15EpilogueDefaultEEEEEvvEEEEvNT_6ParamsE,"",@"SHT_CUDA_INFO"
	.sectionflags	@""
	.align	4


	//----- nvinfo : EIATTR_CUDA_API_VERSION
	.align		4
        /*0000*/ 	.byte	0x04, 0x37
        /*0002*/ 	.short	(.L_21 - .L_20)
.L_20:
        /*0004*/ 	.word	0x00000082


	//----- nvinfo : EIATTR_KPARAM_INFO
	.align		4
.L_21:
        /*0008*/ 	.byte	0x04, 0x17
        /*000a*/ 	.short	(.L_23 - .L_22)
.L_22:
        /*000c*/ 	.word	0x00000000
        /*0010*/ 	.short	0x0000
        /*0012*/ 	.short	0x0070
        /*0014*/ 	.byte	0x00, 0xf0, 0x01, 0x10


	//----- nvinfo : EIATTR_SPARSE_MMA_MASK
	.align		4
.L_23:
        /*0018*/ 	.byte	0x03, 0x50
        /*001a*/ 	.short	0x0000


	//----- nvinfo : EIATTR_MAXREG_COUNT
	.align		4
        /*001c*/ 	.byte	0x03, 0x1b
        /*001e*/ 	.short	0x00a8


	//----- nvinfo : EIATTR_NUM_BARRIERS
	.align		4
        /*0020*/ 	.byte	0x02, 0x4c
        /*0022*/ 	.byte	0x01
	.zero		1


	//----- nvinfo : EIATTR_EXTERNS
	.align		4
        /*0024*/ 	.byte	0x04, 0x0f
        /*0026*/ 	.short	(.L_25 - .L_24)


	//   ....[0]....
	.align		4
.L_24:
        /*0028*/ 	.word	index@(__assertfail)


	//----- nvinfo : EIATTR_MERCURY_ISA_VERSION
	.align		4
.L_25:
        /*002c*/ 	.byte	0x03, 0x5f
        /*002e*/ 	.short	0x0101


	//----- nvinfo : EIATTR_INT_WARP_WIDE_INSTR_OFFSETS
	.align		4
        /*0030*/ 	.byte	0x04, 0x31
        /*0032*/ 	.short	(.L_27 - .L_26)


	//   ....[0]....
.L_26:
        /*0034*/ 	.word	0x00000590


	//   ....[1]....
        /*0038*/ 	.word	0x000005c0


	//   ....[2]....
        /*003c*/ 	.word	0x00000780


	//----- nvinfo : EIATTR_COOP_GROUP_MASK_REGIDS
	.align		4
.L_27:
        /*0040*/ 	.byte	0x04, 0x29
        /*0042*/ 	.short	(.L_29 - .L_28)


	//   ....[0]....
.L_28:
        /*0044*/ 	.word	0xffffffff


	//   ....[1]....
        /*0048*/ 	.word	0xffffffff


	//   ....[2]....
        /*004c*/ 	.word	0xffffffff


	//   ....[3]....
        /*0050*/ 	.word	0xffffffff


	//   ....[4]....
        /*0054*/ 	.word	0xffffffff


	//   ....[5]....
        /*0058*/ 	.word	0xffffffff


	//----- nvinfo : EIATTR_COOP_GROUP_INSTR_OFFSETS
	.align		4
.L_29:
        /*005c*/ 	.byte	0x04, 0x28
        /*005e*/ 	.short	(.L_31 - .L_30)


	//   ....[0]....
.L_30:
        /*0060*/ 	.word	0x00000060


	//   ....[1]....
        /*0064*/ 	.word	0x00000070


	//   ....[2]....
        /*0068*/ 	.word	0x00000130


	//   ....[3]....
        /*006c*/ 	.word	0x000003e0


	//   ....[4]....
        /*0070*/ 	.word	0x00000900


	//   ....[5]....
        /*0074*/ 	.word	0x00001350


	//----- nvinfo : EIATTR_REG_RECONFIG
	.align		4
.L_31:
        /*0078*/ 	.byte	0x01, 0x54
	.zero		2


	//----- nvinfo : EIATTR_SYSCALL_OFFSETS
	.align		4
        /*007c*/ 	.byte	0x04, 0x46
        /*007e*/ 	.short	(.L_33 - .L_32)


	//   ....[0]....
.L_32:
        /*0080*/ 	.word	0x00001510


	//----- nvinfo : EIATTR_MBARRIER_INSTR_OFFSETS
	.align		4
.L_33:
        /*0084*/ 	.byte	0x04, 0x39
        /*0086*/ 	.short	(.L_35 - .L_34)


	//   ....[0]....
.L_34:
        /*0088*/ 	.word	0x00000250
        /*008c*/ 	.word	0x000000ff
        /*0090*/ 	.word	0x00000000
        /*0094*/ 	.short	0x0100
        /*0096*/ 	.byte	0x08
	.zero		1


	//   ....[1]....
        /*0098*/ 	.word	0x00000260
        /*009c*/ 	.word	0x000000ff
        /*00a0*/ 	.word	0x00000058
        /*00a4*/ 	.short	0x0100
        /*00a6*/ 	.byte	0x08
	.zero		1


	//   ....[2]....
        /*00a8*/ 	.word	0x00000270
        /*00ac*/ 	.word	0x000000ff
        /*00b0*/ 	.word	0x00000008
        /*00b4*/ 	.short	0x0100
        /*00b6*/ 	.byte	0x08
	.zero		1


	//   ....[3]....
        /*00b8*/ 	.word	0x00000280
        /*00bc*/ 	.word	0x000000ff
        /*00c0*/ 	.word	0x00000060
        /*00c4*/ 	.short	0x0100
        /*00c6*/ 	.byte	0x08
	.zero		1


	//   ....[4]....
        /*00c8*/ 	.word	0x00000290
        /*00cc*/ 	.word	0x000000ff
        /*00d0*/ 	.word	0x00000010
        /*00d4*/ 	.short	0x0100
        /*00d6*/ 	.byte	0x08
	.zero		1


	//   ....[5]....
        /*00d8*/ 	.word	0x000002a0
        /*00dc*/ 	.word	0x000000ff
        /*00e0*/ 	.word	0x00000068
        /*00e4*/ 	.short	0x0100
        /*00e6*/ 	.byte	0x08
	.zero		1


	//   ....[6]....
        /*00e8*/ 	.word	0x000002b0
        /*00ec*/ 	.word	0x000000ff
        /*00f0*/ 	.word	0x00000018
        /*00f4*/ 	.short	0x0100
        /*00f6*/ 	.byte	0x08
	.zero		1


	//   ....[7]....
        /*00f8*/ 	.word	0x000002c0
        /*00fc*/ 	.word	0x000000ff
        /*0100*/ 	.word	0x00000070
        /*0104*/ 	.short	0x0100
        /*0106*/ 	.byte	0x08
	.zero		1


	//   ....[8]....
        /*0108*/ 	.word	0x000002d0
        /*010c*/ 	.word	0x000000ff
        /*0110*/ 	.word	0x00000020
        /*0114*/ 	.short	0x0100
        /*0116*/ 	.byte	0x08
	.zero		1


	//   ....[9]....
        /*0118*/ 	.word	0x000002e0
        /*011c*/ 	.word	0x000000ff
        /*0120*/ 	.word	0x00000078
        /*0124*/ 	.short	0x0100
        /*0126*/ 	.byte	0x08
	.zero		1


	//   ....[10]....
        /*0128*/ 	.word	0x000002f0
        /*012c*/ 	.word	0x000000ff
        /*0130*/ 	.word	0x00000028
        /*0134*/ 	.short	0x0100
        /*0136*/ 	.byte	0x08
	.zero		1


	//   ....[11]....
        /*0138*/ 	.word	0x00000300
        /*013c*/ 	.word	0x000000ff
        /*0140*/ 	.word	0x00000080
        /*0144*/ 	.short	0x0100
        /*0146*/ 	.byte	0x08
	.zero		1


	//   ....[12]....
        /*0148*/ 	.word	0x00000310
        /*014c*/ 	.word	0x000000ff
        /*0150*/ 	.word	0x00000030
        /*0154*/ 	.short	0x0100
        /*0156*/ 	.byte	0x08
	.zero		1


	//   ....[13]....
        /*0158*/ 	.word	0x00000320
        /*015c*/ 	.word	0x000000ff
        /*0160*/ 	.word	0x00000088
        /*0164*/ 	.short	0x0100
        /*0166*/ 	.byte	0x08
	.zero		1


	//   ....[14]....
        /*0168*/ 	.word	0x00000330
        /*016c*/ 	.word	0x000000ff
        /*0170*/ 	.word	0x00000038
        /*0174*/ 	.short	0x0100
        /*0176*/ 	.byte	0x08
	.zero		1


	//   ....[15]....
        /*0178*/ 	.word	0x00000340
        /*017c*/ 	.word	0x000000ff
        /*0180*/ 	.word	0x00000090
        /*0184*/ 	.short	0x0100
        /*0186*/ 	.byte	0x08
	.zero		1


	//   ....[16]....
        /*0188*/ 	.word	0x00000350
        /*018c*/ 	.word	0x000000ff
        /*0190*/ 	.word	0x00000040
        /*0194*/ 	.short	0x0100
        /*0196*/ 	.byte	0x08
	.zero		1


	//   ....[17]....
        /*0198*/ 	.word	0x00000360
        /*019c*/ 	.word	0x000000ff
        /*01a0*/ 	.word	0x00000098
        /*01a4*/ 	.short	0x0100
        /*01a6*/ 	.byte	0x08
	.zero		1


	//   ....[18]....
        /*01a8*/ 	.word	0x00000370
        /*01ac*/ 	.word	0x000000ff
        /*01b0*/ 	.word	0x00000048
        /*01b4*/ 	.short	0x0100
        /*01b6*/ 	.byte	0x08
	.zero		1


	//   ....[19]....
        /*01b8*/ 	.word	0x00000380
        /*01bc*/ 	.word	0x000000ff
        /*01c0*/ 	.word	0x000000a0
        /*01c4*/ 	.short	0x0100
        /*01c6*/ 	.byte	0x08
	.zero		1


	//   ....[20]....
        /*01c8*/ 	.word	0x00000390
        /*01cc*/ 	.word	0x000000ff
        /*01d0*/ 	.word	0x00000050
        /*01d4*/ 	.short	0x0100
        /*01d6*/ 	.byte	0x08
	.zero		1


	//   ....[21]....
        /*01d8*/ 	.word	0x000003a0
        /*01dc*/ 	.word	0x000000ff
        /*01e0*/ 	.word	0x000000a8
        /*01e4*/ 	.short	0x0100
        /*01e6*/ 	.byte	0x08
	.zero		1


	//   ....[22]....
        /*01e8*/ 	.word	0x00000800
        /*01ec*/ 	.word	0x000000ff
        /*01f0*/ 	.word	0x000000c0
        /*01f4*/ 	.short	0x0100
        /*01f6*/ 	.byte	0x06
	.zero		1


	//   ....[23]....
        /*01f8*/ 	.word	0x00000890
        /*01fc*/ 	.word	0x000000ff
        /*0200*/ 	.word	0x000000c8
        /*0204*/ 	.short	0x0100
        /*0206*/ 	.byte	0x06
	.zero		1


	//   ....[24]....
        /*0208*/ 	.word	0x000015d0
        /*020c*/ 	.word	0x00000003
        /*0210*/ 	.word	0x00000000
        /*0214*/ 	.short	0x010a
        /*0216*/ 	.byte	0x3f
	.zero		1


	//   ....[25]....
        /*0218*/ 	.word	0x00001610
        /*021c*/ 	.word	0x00000003
        /*0220*/ 	.word	0x00000000
        /*0224*/ 	.short	0x010a
        /*0226*/ 	.byte	0x3f
	.zero		1


	//   ....[26]....
        /*0228*/ 	.word	0x000019a0
        /*022c*/ 	.word	0x00000005
        /*0230*/ 	.word	0x00000000
        /*0234*/ 	.short	0x010a
        /*0236*/ 	.byte	0x3f
	.zero		1


	//   ....[27]....
        /*0238*/ 	.word	0x000019e0
        /*023c*/ 	.word	0x00000005
        /*0240*/ 	.word	0x00000000
        /*0244*/ 	.short	0x010a
        /*0246*/ 	.byte	0x3f
	.zero		1


	//   ....[28]....
        /*0248*/ 	.word	0x00001c00
        /*024c*/ 	.word	0x00000005
        /*0250*/ 	.word	0x00000000
        /*0254*/ 	.short	0x0101
        /*0256*/ 	.byte	0x3f
	.zero		1


	//   ....[29]....
        /*0258*/ 	.word	0x00001e20
        /*025c*/ 	.word	0x00000003
        /*0260*/ 	.word	0x00000000
        /*0264*/ 	.short	0x0101
        /*0266*/ 	.byte	0x3f
	.zero		1


	//   ....[30]....
        /*0268*/ 	.word	0x0000b620
        /*026c*/ 	.word	0x00000017
        /*0270*/ 	.word	0x00000058
        /*0274*/ 	.short	0x010a
        /*0276*/ 	.byte	0x3f
	.zero		1


	//   ....[31]....
        /*0278*/ 	.word	0x0000b990
        /*027c*/ 	.word	0x00000003
        /*0280*/ 	.word	0x000000c8
        /*0284*/ 	.short	0x0101
        /*0286*/ 	.byte	0x3f
	.zero		1


	//   ....[32]....
        /*0288*/ 	.word	0x0000c0f0
        /*028c*/ 	.word	0x00000007
        /*0290*/ 	.word	0x00000000
        /*0294*/ 	.short	0x010a
        /*0296*/ 	.byte	0x3f
	.zero		1


	//   ....[33]....
        /*0298*/ 	.word	0x0000c170
        /*029c*/ 	.word	0x00000008
        /*02a0*/ 	.word	0x00000000
        /*02a4*/ 	.short	0x010a
        /*02a6*/ 	.byte	0x3f
	.zero		1


	//   ....[34]....
        /*02a8*/ 	.word	0x0000c200
        /*02ac*/ 	.word	0x00000009
        /*02b0*/ 	.word	0x00000000
        /*02b4*/ 	.short	0x010a
        /*02b6*/ 	.byte	0x3f
	.zero		1


	//   ....[35]....
        /*02b8*/ 	.word	0x0000c290
        /*02bc*/ 	.word	0x00000008
        /*02c0*/ 	.word	0x00000000
        /*02c4*/ 	.short	0x010a
        /*02c6*/ 	.byte	0x3f
	.zero		1


	//   ....[36]....
        /*02c8*/ 	.word	0x0000c320
        /*02cc*/ 	.word	0x00000009
        /*02d0*/ 	.word	0x00000000
        /*02d4*/ 	.short	0x010a
        /*02d6*/ 	.byte	0x3f
	.zero		1


	//   ....[37]....
        /*02d8*/ 	.word	0x0000c3b0
        /*02dc*/ 	.word	0x00000008
        /*02e0*/ 	.word	0x00000000
        /*02e4*/ 	.short	0x010a
        /*02e6*/ 	.byte	0x3f
	.zero		1


	//   ....[38]....
        /*02e8*/ 	.word	0x0000c440
        /*02ec*/ 	.word	0x00000009
        /*02f0*/ 	.word	0x00000000
        /*02f4*/ 	.short	0x010a
        /*02f6*/ 	.byte	0x3f
	.zero		1


	//   ....[39]....
        /*02f8*/ 	.word	0x0000c4d0
        /*02fc*/ 	.word	0x00000008
        /*0300*/ 	.word	0x00000000
        /*0304*/ 	.short	0x010a
        /*0306*/ 	.byte	0x3f
	.zero		1


	//   ....[40]....
        /*0308*/ 	.word	0x0000c560
        /*030c*/ 	.word	0x00000009
        /*0310*/ 	.word	0x00000000
        /*0314*/ 	.short	0x010a
        /*0316*/ 	.byte	0x3f
	.zero		1


	//   ....[41]....
        /*0318*/ 	.word	0x0000c5f0
        /*031c*/ 	.word	0x00000006
        /*0320*/ 	.word	0x00000000
        /*0324*/ 	.short	0x010a
        /*0326*/ 	.byte	0x3f
	.zero		1


	//   ....[42]....
        /*0328*/ 	.word	0x0000c680
        /*032c*/ 	.word	0x00000003
        /*0330*/ 	.word	0x00000000
        /*0334*/ 	.short	0x010a
        /*0336*/ 	.byte	0x3f
	.zero		1


	//   ....[43]....
        /*0338*/ 	.word	0x0000c6e0
        /*033c*/ 	.word	0x00000003
        /*0340*/ 	.word	0x00000000
        /*0344*/ 	.short	0x010a
        /*0346*/ 	.byte	0x3f
	.zero		1


	//   ....[44]....
        /*0348*/ 	.word	0x0000c730
        /*034c*/ 	.word	0x00000005
        /*0350*/ 	.word	0x00000000
        /*0354*/ 	.short	0x010a
        /*0356*/ 	.byte	0x3f
	.zero		1


	//   ....[45]....
        /*0358*/ 	.word	0x0000c800
        /*035c*/ 	.word	0x00000017
        /*0360*/ 	.word	0x00000058
        /*0364*/ 	.short	0x010a
        /*0366*/ 	.byte	0x3f
	.zero		1


	//   ....[46]....
        /*0368*/ 	.word	0x0000c8d0
        /*036c*/ 	.word	0x00000007
        /*0370*/ 	.word	0x00000000
        /*0374*/ 	.short	0x010a
        /*0376*/ 	.byte	0x3f
	.zero		1


	//   ....[47]....
        /*0378*/ 	.word	0x0000c920
        /*037c*/ 	.word	0x00000008
        /*0380*/ 	.word	0x00000000
        /*0384*/ 	.short	0x010a
        /*0386*/ 	.byte	0x3f
	.zero		1


	//   ....[48]....
        /*0388*/ 	.word	0x0000c970
        /*038c*/ 	.word	0x00000009
        /*0390*/ 	.word	0x00000000
        /*0394*/ 	.short	0x010a
        /*0396*/ 	.byte	0x3f
	.zero		1


	//   ....[49]....
        /*0398*/ 	.word	0x0000c9c0
        /*039c*/ 	.word	0x00000008
        /*03a0*/ 	.word	0x00000000
        /*03a4*/ 	.short	0x010a
        /*03a6*/ 	.byte	0x3f
	.zero		1


	//   ....[50]....
        /*03a8*/ 	.word	0x0000ca10
        /*03ac*/ 	.word	0x00000009
        /*03b0*/ 	.word	0x00000000
        /*03b4*/ 	.short	0x010a
        /*03b6*/ 	.byte	0x3f
	.zero		1


	//   ....[51]....
        /*03b8*/ 	.word	0x0000ca60
        /*03bc*/ 	.word	0x00000008
        /*03c0*/ 	.word	0x00000000
        /*03c4*/ 	.short	0x010a
        /*03c6*/ 	.byte	0x3f
	.zero		1


	//   ....[52]....
        /*03c8*/ 	.word	0x0000cab0
        /*03cc*/ 	.word	0x00000009
        /*03d0*/ 	.word	0x00000000
        /*03d4*/ 	.short	0x010a
        /*03d6*/ 	.byte	0x3f
	.zero		1


	//   ....[53]....
        /*03d8*/ 	.word	0x0000cb00
        /*03dc*/ 	.word	0x00000008
        /*03e0*/ 	.word	0x00000000
        /*03e4*/ 	.short	0x010a
        /*03e6*/ 	.byte	0x3f
	.zero		1


	//   ....[54]....
        /*03e8*/ 	.word	0x0000cb50
        /*03ec*/ 	.word	0x00000009
        /*03f0*/ 	.word	0x00000000
        /*03f4*/ 	.short	0x010a
        /*03f6*/ 	.byte	0x3f
	.zero		1


	//   ....[55]....
        /*03f8*/ 	.word	0x0000cba0
        /*03fc*/ 	.word	0x00000006
        /*0400*/ 	.word	0x00000000
        /*0404*/ 	.short	0x010a
        /*0406*/ 	.byte	0x3f
	.zero		1


	//----- nvinfo : EIATTR_NUM_MBARRIERS
	.align		4
.L_35:
        /*0408*/ 	.byte	0x03, 0x38
        /*040a*/ 	.short	0x0018


	//----- nvinfo : EIATTR_EXIT_INSTR_OFFSETS
	.align		4
        /*040c*/ 	.byte	0x04, 0x1c
        /*040e*/ 	.short	(.L_37 - .L_36)


	//   ....[0]....
.L_36:
        /*0410*/ 	.word	0x00000a60


	//   ....[1]....
        /*0414*/ 	.word	0x00001280


	//   ....[2]....
        /*0418*/ 	.word	0x0000ad30


	//   ....[3]....
        /*041c*/ 	.word	0x0000b290


	//   ....[4]....
        /*0420*/ 	.word	0x0000c6d0


	//----- nvinfo : EIATTR_MAX_THREADS
	.align		4
.L_37:
        /*0424*/ 	.byte	0x04, 0x05
        /*0426*/ 	.short	(.L_39 - .L_38)
.L_38:
        /*0428*/ 	.word	0x00000180
        /*042c*/ 	.word	0x00000001
        /*0430*/ 	.word	0x00000001


	//----- nvinfo : EIATTR_CRS_STACK_SIZE
	.align		4
.L_39:
        /*0434*/ 	.byte	0x04, 0x1e
        /*0436*/ 	.short	(.L_41 - .L_40)
.L_40:
        /*0438*/ 	.word	0x00000000


	//----- nvinfo : EIATTR_CBANK_PARAM_SIZE
	.align		4
.L_41:
        /*043c*/ 	.byte	0x03, 0x19
        /*043e*/ 	.short	0x0470


	//----- nvinfo : EIATTR_PARAM_CBANK
	.align		4
        /*0440*/ 	.byte	0x04, 0x0a
        /*0442*/ 	.short	(.L_43 - .L_42)
	.align		4
.L_42:
        /*0444*/ 	.word	index@(.nv.constant0._ZN7cutlass13device_kernelINS_4gemm6kernel13GemmUniversalIN4cute5tupleIJiiiiEEENS1_10collective13CollectiveMmaINS1_34MainloopSm90TmaGmmaWarpSpecializedILi11ENS5_IJNS4_1CILi2EEENSA_ILi1EEESC_EEENS1_35KernelTmaWarpSpecializedCooperativeEEENS5_IJNSA_ILi192EEENSA_ILi128EEENSA_ILi32EEEEEENS_10bfloat16_tENS5_IJlSC_lEEESK_SL_NS4_8TiledMMAINS4_8MMA_AtomIJNS4_4SM904GMMA28MMA_64x128x16_F32BF16BF16_SSILNSP_5MajorE0ELSR_0ELNSP_7ScaleInE1ELSS_1EEEEEENS4_6LayoutISD_NS5_IJSC_NSA_ILi0EEESW_EEEEENS5_IJNS4_10UnderscoreESZ_SZ_EEEEENS4_13SM90_TMA_LOADENS4_14ComposedLayoutINS4_7SwizzleILi2ELi4ELi3EEENS4_18smem_ptr_flag_bitsILi16EEENSV_INS5_IJNSA_ILi8EEESI_EEENS5_IJSI_SC_EEEEEEEvNS4_8identityENS4_23SM90_TMA_LOAD_MULTICASTES1C_vS1D_EENS_8epilogue10collective6detail29Sm90TmaWarpSpecializedAdapterINS1H_15DefaultEpilogueISK_SL_SL_NS1G_6thread17LinearCombinationISK_Li1EffLNS1L_9ScaleType4KindE0ELNS_15FloatRoundStyleE2ESK_EENS1_15EpilogueDefaultEEEEEvvEEEEvNT_6ParamsE)
        /*0448*/ 	.short	0x0210
        /*044a*/ 	.short	0x0470


	//----- nvinfo : EIATTR_SW_WAR
	.align		4
.L_43:
        /*044c*/ 	.byte	0x04, 0x36
        /*044e*/ 	.short	(.L_45 - .L_44)
.L_44:
        /*0450*/ 	.word	0x00000008
.L_45:


//--------------------- .nv.callgraph             --------------------------
	.section	.nv.callgraph,"",@"SHT_CUDA_CALLGRAPH"
	.align	4
	.sectionentsize	8
	.align		4
        /*0000*/ 	.word	0x00000000
	.align		4
        /*0004*/ 	.word	0xffffffff
	.align		4
        /*0008*/ 	.word	index@(_ZN7cutlass13device_kernelINS_4gemm6kernel13GemmUniversalIN4cute5tupleIJiiiiEEENS1_10collective13CollectiveMmaINS1_34MainloopSm90TmaGmmaWarpSpecializedILi11ENS5_IJNS4_1CILi2EEENSA_ILi1EEESC_EEENS1_35KernelTmaWarpSpecializedCooperativeEEENS5_IJNSA_ILi192EEENSA_ILi128EEENSA_ILi32EEEEEENS_10bfloat16_tENS5_IJlSC_lEEESK_SL_NS4_8TiledMMAINS4_8MMA_AtomIJNS4_4SM904GMMA28MMA_64x128x16_F32BF16BF16_SSILNSP_5MajorE0ELSR_0ELNSP_7ScaleInE1ELSS_1EEEEEENS4_6LayoutISD_NS5_IJSC_NSA_ILi0EEESW_EEEEENS5_IJNS4_10UnderscoreESZ_SZ_EEEEENS4_13SM90_TMA_LOADENS4_14ComposedLayoutINS4_7SwizzleILi2ELi4ELi3EEENS4_18smem_ptr_flag_bitsILi16EEENSV_INS5_IJNSA_ILi8EEESI_EEENS5_IJSI_SC_EEEEEEEvNS4_8identityENS4_23SM90_TMA_LOAD_MULTICASTES1C_vS1D_EENS_8epilogue10collective6detail29Sm90TmaWarpSpecializedAdapterINS1H_15DefaultEpilogueISK_SL_SL_NS1G_6thread17LinearCombinationISK_Li1EffLNS1L_9ScaleType4KindE0ELNS_15FloatRoundStyleE2ESK_EENS1_15EpilogueDefaultEEEEEvvEEEEvNT_6ParamsE)
	.align		4
        /*000c*/ 	.word	index@(__assertfail)
	.align		4
        /*0010*/ 	.word	0x00000000
	.align		4
        /*0014*/ 	.word	0xfffffffe
	.align		4
        /*0018*/ 	.word	0x00000000
	.align		4
        /*001c*/ 	.word	0xfffffffd
	.align		4
        /*0020*/ 	.word	0x00000000
	.align		4
        /*0024*/ 	.word	0xfffffffc


//--------------------- .nv.constant4             --------------------------
	.section	.nv.constant4,"a",@progbits
	.align	8
	.align		8
.nv.constant4:
        /*0000*/ 	.dword	__assertfail
	.align		8
        /*0008*/ 	.dword	__unnamed_1
	.align		8
        /*0010*/ 	.dword	_ZN39_INTERNAL_62bd279c_4_k_cu_9144c3c5_79514cuda3std3__45__cpo5beginE
	.align		8
        /*0018*/ 	.dword	_ZN39_INTERNAL_62bd279c_4_k_cu_9144c3c5_79514cuda3std3__45__cpo3endE
	.align		8
        /*0020*/ 	.dword	_ZN39_INTERNAL_62bd279c_4_k_cu_9144c3c5_79514cuda3std3__45__cpo6cbeginE
	.align		8
        /*0028*/ 	.dword	_ZN39_INTERNAL_62bd279c_4_k_cu_9144c3c5_79514cuda3std3__45__cpo4cendE
	.align		8
        /*0030*/ 	.dword	_ZN39_INTERNAL_62bd279c_4_k_cu_9144c3c5_79514cuda3std3__441_GLOBAL__N__62bd279c_4_k_cu_9144c3c5_79516ignoreE
	.align		8
        /*0038*/ 	.dword	_ZN39_INTERNAL_62bd279c_4_k_cu_9144c3c5_79514cuda3std3__419piecewise_constructE
	.align		8
        /*0040*/ 	.dword	_ZN39_INTERNAL_62bd279c_4_k_cu_9144c3c5_79514cuda3std3__48in_placeE
	.align		8
        /*0048*/ 	.dword	_ZN39_INTERNAL_62bd279c_4_k_cu_9144c3c5_79514cuda3std6ranges3__45__cpo4swapE
	.align		8
        /*0050*/ 	.dword	_ZN39_INTERNAL_62bd279c_4_k_cu_9144c3c5_79514cuda3std6ranges3__45__cpo9iter_moveE
	.align		8
        /*0058*/ 	.dword	_ZN39_INTERNAL_62bd279c_4_k_cu_9144c3c5_79514cute7productE
	.align		8
        /*0060*/ 	.dword	_ZN39_INTERNAL_62bd279c_4_k_cu_9144c3c5_79514cute1_E
	.align		8
        /*0068*/ 	.dword	$str$22
	.align		8
        /*0070*/ 	.dword	$str$23


//--------------------- .text._ZN7cutlass13device_kernelINS_4gemm6kernel13GemmUniversalIN4cute5tupleIJiiiiEEENS1_10collective13CollectiveMmaINS1_34MainloopSm90TmaGmmaWarpSpecializedILi11ENS5_IJNS4_1CILi2EEENSA_ILi1EEESC_EEENS1_35KernelTmaWarpSpecializedCooperativeEEENS5_IJNSA_ILi192EEENSA_ILi128EEENSA_ILi32EEEEEENS_10bfloat16_tENS5_IJlSC_lEEESK_SL_NS4_8TiledMMAINS4_8MMA_AtomIJNS4_4SM904GMMA28MMA_64x128x16_F32BF16BF16_SSILNSP_5MajorE0ELSR_0ELNSP_7ScaleInE1ELSS_1EEEEEENS4_6LayoutISD_NS5_IJSC_NSA_ILi0EEESW_EEEEENS5_IJNS4_10UnderscoreESZ_SZ_EEEEENS4_13SM90_TMA_LOADENS4_14ComposedLayoutINS4_7SwizzleILi2ELi4ELi3EEENS4_18smem_ptr_flag_bitsILi16EEENSV_INS5_IJNSA_ILi8EEESI_EEENS5_IJSI_SC_EEEEEEEvNS4_8identityENS4_23SM90_TMA_LOAD_MULTICASTES1C_vS1D_EENS_8epilogue10collective6detail29Sm90TmaWarpSpecializedAdapterINS1H_15DefaultEpilogueISK_SL_SL_NS1G_6thread17LinearCombinationISK_Li1EffLNS1L_9ScaleType4KindE0ELNS_15FloatRoundStyleE2ESK_EENS1_15EpilogueDefaultEEEEEvvEEEEvNT_6ParamsE --------------------------
	.section	.text._ZN7cutlass13device_kernelINS_4gemm6kernel13GemmUniversalIN4cute5tupleIJiiiiEEENS1_10collective13CollectiveMmaINS1_34MainloopSm90TmaGmmaWarpSpecializedILi11ENS5_IJNS4_1CILi2EEENSA_ILi1EEESC_EEENS1_35KernelTmaWarpSpecializedCooperativeEEENS5_IJNSA_ILi192EEENSA_ILi128EEENSA_ILi32EEEEEENS_10bfloat16_tENS5_IJlSC_lEEESK_SL_NS4_8TiledMMAINS4_8MMA_AtomIJNS4_4SM904GMMA28MMA_64x128x16_F32BF16BF16_SSILNSP_5MajorE0ELSR_0ELNSP_7ScaleInE1ELSS_1EEEEEENS4_6LayoutISD_NS5_IJSC_NSA_ILi0EEESW_EEEEENS5_IJNS4_10UnderscoreESZ_SZ_EEEEENS4_13SM90_TMA_LOADENS4_14ComposedLayoutINS4_7SwizzleILi2ELi4ELi3EEENS4_18smem_ptr_flag_bitsILi16EEENSV_INS5_IJNSA_ILi8EEESI_EEENS5_IJSI_SC_EEEEEEEvNS4_8identityENS4_23SM90_TMA_LOAD_MULTICASTES1C_vS1D_EENS_8epilogue10collective6detail29Sm90TmaWarpSpecializedAdapterINS1H_15DefaultEpilogueISK_SL_SL_NS1G_6thread17LinearCombinationISK_Li1EffLNS1L_9ScaleType4KindE0ELNS_15FloatRoundStyleE2ESK_EENS1_15EpilogueDefaultEEEEEvvEEEEvNT_6ParamsE,"ax",@progbits
	.align	128
.text._ZN7cutlass13device_kernelINS_4gemm6kernel13GemmUniversalIN4cute5tupleIJiiiiEEENS1_10collective13CollectiveMmaINS1_34MainloopSm90TmaGmmaWarpSpecializedILi11ENS5_IJNS4_1CILi2EEENSA_ILi1EEESC_EEENS1_35KernelTmaWarpSpecializedCooperativeEEENS5_IJNSA_ILi192EEENSA_ILi128EEENSA_ILi32EEEEEENS_10bfloat16_tENS5_IJlSC_lEEESK_SL_NS4_8TiledMMAINS4_8MMA_AtomIJNS4_4SM904GMMA28MMA_64x128x16_F32BF16BF16_SSILNSP_5MajorE0ELSR_0ELNSP_7ScaleInE1ELSS_1EEEEEENS4_6LayoutISD_NS5_IJSC_NSA_ILi0EEESW_EEEEENS5_IJNS4_10UnderscoreESZ_SZ_EEEEENS4_13SM90_TMA_LOADENS4_14ComposedLayoutINS4_7SwizzleILi2ELi4ELi3EEENS4_18smem_ptr_flag_bitsILi16EEENSV_INS5_IJNSA_ILi8EEESI_EEENS5_IJSI_SC_EEEEEEEvNS4_8identityENS4_23SM90_TMA_LOAD_MULTICASTES1C_vS1D_EENS_8epilogue10collective6detail29Sm90TmaWarpSpecializedAdapterINS1H_15DefaultEpilogueISK_SL_SL_NS1G_6thread17LinearCombinationISK_Li1EffLNS1L_9ScaleType4KindE0ELNS_15FloatRoundStyleE2ESK_EENS1_15EpilogueDefaultEEEEEvvEEEEvNT_6ParamsE:
        .type           _ZN7cutlass13device_kernelINS_4gemm6kernel13GemmUniversalIN4cute5tupleIJiiiiEEENS1_10collective13CollectiveMmaINS1_34MainloopSm90TmaGmmaWarpSpecializedILi11ENS5_IJNS4_1CILi2EEENSA_ILi1EEESC_EEENS1_35KernelTmaWarpSpecializedCooperativeEEENS5_IJNSA_ILi192EEENSA_ILi128EEENSA_ILi32EEEEEENS_10bfloat16_tENS5_IJlSC_lEEESK_SL_NS4_8TiledMMAINS4_8MMA_AtomIJNS4_4SM904GMMA28MMA_64x128x16_F32BF16BF16_SSILNSP_5MajorE0ELSR_0ELNSP_7ScaleInE1ELSS_1EEEEEENS4_6LayoutISD_NS5_IJSC_NSA_ILi0EEESW_EEEEENS5_IJNS4_10UnderscoreESZ_SZ_EEEEENS4_13SM90_TMA_LOADENS4_14ComposedLayoutINS4_7SwizzleILi2ELi4ELi3EEENS4_18smem_ptr_flag_bitsILi16EEENSV_INS5_IJNSA_ILi8EEESI_EEENS5_IJSI_SC_EEEEEEEvNS4_8identityENS4_23SM90_TMA_LOAD_MULTICASTES1C_vS1D_EENS_8epilogue10collective6detail29Sm90TmaWarpSpecializedAdapterINS1H_15DefaultEpilogueISK_SL_SL_NS1G_6thread17LinearCombinationISK_Li1EffLNS1L_9ScaleType4KindE0ELNS_15FloatRoundStyleE2ESK_EENS1_15EpilogueDefaultEEEEEvvEEEEvNT_6ParamsE,@function
        .size           _ZN7cutlass13device_kernelINS_4gemm6kernel13GemmUniversalIN4cute5tupleIJiiiiEEENS1_10collective13CollectiveMmaINS1_34MainloopSm90TmaGmmaWarpSpecializedILi11ENS5_IJNS4_1CILi2EEENSA_ILi1EEESC_EEENS1_35KernelTmaWarpSpecializedCooperativeEEENS5_IJNSA_ILi192EEENSA_ILi128EEENSA_ILi32EEEEEENS_10bfloat16_tENS5_IJlSC_lEEESK_SL_NS4_8TiledMMAINS4_8MMA_AtomIJNS4_4SM904GMMA28MMA_64x128x16_F32BF16BF16_SSILNSP_5MajorE0ELSR_0ELNSP_7ScaleInE1ELSS_1EEEEEENS4_6LayoutISD_NS5_IJSC_NSA_ILi0EEESW_EEEEENS5_IJNS4_10UnderscoreESZ_SZ_EEEEENS4_13SM90_TMA_LOADENS4_14ComposedLayoutINS4_7SwizzleILi2ELi4ELi3EEENS4_18smem_ptr_flag_bitsILi16EEENSV_INS5_IJNSA_ILi8EEESI_EEENS5_IJSI_SC_EEEEEEEvNS4_8identityENS4_23SM90_TMA_LOAD_MULTICASTES1C_vS1D_EENS_8epilogue10collective6detail29Sm90TmaWarpSpecializedAdapterINS1H_15DefaultEpilogueISK_SL_SL_NS1G_6thread17LinearCombinationISK_Li1EffLNS1L_9ScaleType4KindE0ELNS_15FloatRoundStyleE2ESK_EENS1_15EpilogueDefaultEEEEEvvEEEEvNT_6ParamsE,(.L_x_340 - _ZN7cutlass13device_kernelINS_4gemm6kernel13GemmUniversalIN4cute5tupleIJiiiiEEENS1_10collective13CollectiveMmaINS1_34MainloopSm90TmaGmmaWarpSpecializedILi11ENS5_IJNS4_1CILi2EEENSA_ILi1EEESC_EEENS1_35KernelTmaWarpSpecializedCooperativeEEENS5_IJNSA_ILi192EEENSA_ILi128EEENSA_ILi32EEEEEENS_10bfloat16_tENS5_IJlSC_lEEESK_SL_NS4_8TiledMMAINS4_8MMA_AtomIJNS4_4SM904GMMA28MMA_64x128x16_F32BF16BF16_SSILNSP_5MajorE0ELSR_0ELNSP_7ScaleInE1ELSS_1EEEEEENS4_6LayoutISD_NS5_IJSC_NSA_ILi0EEESW_EEEEENS5_IJNS4_10UnderscoreESZ_SZ_EEEEENS4_13SM90_TMA_LOADENS4_14ComposedLayoutINS4_7SwizzleILi2ELi4ELi3EEENS4_18smem_ptr_flag_bitsILi16EEENSV_INS5_IJNSA_ILi8EEESI_EEENS5_IJSI_SC_EEEEEEEvNS4_8identityENS4_23SM90_TMA_LOAD_MULTICASTES1C_vS1D_EENS_8epilogue10collective6detail29Sm90TmaWarpSpecializedAdapterINS1H_15DefaultEpilogueISK_SL_SL_NS1G_6thread17LinearCombinationISK_Li1EffLNS1L_9ScaleType4KindE0ELNS_15FloatRoundStyleE2ESK_EENS1_15EpilogueDefaultEEEEEvvEEEEvNT_6ParamsE)
        .other          _ZN7cutlass13device_kernelINS_4gemm6kernel13GemmUniversalIN4cute5tupleIJiiiiEEENS1_10collective13CollectiveMmaINS1_34MainloopSm90TmaGmmaWarpSpecializedILi11ENS5_IJNS4_1CILi2EEENSA_ILi1EEESC_EEENS1_35KernelTmaWarpSpecializedCooperativeEEENS5_IJNSA_ILi192EEENSA_ILi128EEENSA_ILi32EEEEEENS_10bfloat16_tENS5_IJlSC_lEEESK_SL_NS4_8TiledMMAINS4_8MMA_AtomIJNS4_4SM904GMMA28MMA_64x128x16_F32BF16BF16_SSILNSP_5MajorE0ELSR_0ELNSP_7ScaleInE1ELSS_1EEEEEENS4_6LayoutISD_NS5_IJSC_NSA_ILi0EEESW_EEEEENS5_IJNS4_10UnderscoreESZ_SZ_EEEEENS4_13SM90_TMA_LOADENS4_14ComposedLayoutINS4_7SwizzleILi2ELi4ELi3EEENS4_18smem_ptr_flag_bitsILi16EEENSV_INS5_IJNSA_ILi8EEESI_EEENS5_IJSI_SC_EEEEEEEvNS4_8identityENS4_23SM90_TMA_LOAD_MULTICASTES1C_vS1D_EENS_8epilogue10collective6detail29Sm90TmaWarpSpecializedAdapterINS1H_15DefaultEpilogueISK_SL_SL_NS1G_6thread17LinearCombinationISK_Li1EffLNS1L_9ScaleType4KindE0ELNS_15FloatRoundStyleE2ESK_EENS1_15EpilogueDefaultEEEEEvvEEEEvNT_6ParamsE,@"STO_CUDA_ENTRY STV_DEFAULT"
_ZN7cutlass13device_kernelINS_4gemm6kernel13GemmUniversalIN4cute5tupleIJiiiiEEENS1_10collective13CollectiveMmaINS1_34MainloopSm90TmaGmmaWarpSpecializedILi11ENS5_IJNS4_1CILi2EEENSA_ILi1EEESC_EEENS1_35KernelTmaWarpSpecializedCooperativeEEENS5_IJNSA_ILi192EEENSA_ILi128EEENSA_ILi32EEEEEENS_10bfloat16_tENS5_IJlSC_lEEESK_SL_NS4_8TiledMMAINS4_8MMA_AtomIJNS4_4SM904GMMA28MMA_64x128x16_F32BF16BF16_SSILNSP_5MajorE0ELSR_0ELNSP_7ScaleInE1ELSS_1EEEEEENS4_6LayoutISD_NS5_IJSC_NSA_ILi0EEESW_EEEEENS5_IJNS4_10UnderscoreESZ_SZ_EEEEENS4_13SM90_TMA_LOADENS4_14ComposedLayoutINS4_7SwizzleILi2ELi4ELi3EEENS4_18smem_ptr_flag_bitsILi16EEENSV_INS5_IJNSA_ILi8EEESI_EEENS5_IJSI_SC_EEEEEEEvNS4_8identityENS4_23SM90_TMA_LOAD_MULTICASTES1C_vS1D_EENS_8epilogue10collective6detail29Sm90TmaWarpSpecializedAdapterINS1H_15DefaultEpilogueISK_SL_SL_NS1G_6thread17LinearCombinationISK_Li1EffLNS1L_9ScaleType4KindE0ELNS_15FloatRoundStyleE2ESK_EENS1_15EpilogueDefaultEEEEEvvEEEEvNT_6ParamsE:
[----:B------:R-:W0:Y:S01]  /*0000*/  LDC R1, c[0x0][0x28] ;  /* 0x00000a00ff017b82 */ /* 0x000e220000000800 */
[----:B------:R-:W1:Y:S01]  /*0010*/  S2R R18, SR_TID.X ;  /* 0x0000000000127919 */ /* 0x000e620000002100 */
[----:B------:R-:W-:Y:S01]  /*0020*/  ELECT P0, URZ, PT ;  /* 0x00000000003f782f */ /* 0x000fe20003800000 */
[----:B------:R-:W-:Y:S01]  /*0030*/  BSSY B0, `(.L_x_0) ;  /* 0x000000f000007945 */ /* 0x000fe20003800000 */
[--C-:B-1----:R-:W-:Y:S02]  /*0040*/  SHF.R.U32.HI R0, RZ, 0x5, R18.reuse ;  /* 0x00000005ff007819 */ /* 0x102fe40000011612 */
[----:B------:R-:W-:-:S03]  /*0050*/  SHF.R.U32.HI R3, RZ, 0x7, R18 ;  /* 0x00000007ff037819 */ /* 0x000fc60000011612 */
[----:B------:R-:W1:Y:S04]  /*0060*/  SHFL.IDX PT, R2, R0, RZ, 0x1f ;  /* 0x00001fff00027589 */ /* 0x000e6800000e0000 */
[----:B------:R2:W3:Y:S01]  /*0070*/  SHFL.IDX PT, R5, R3, RZ, 0x1f ;  /* 0x00001fff03057589 */ /* 0x0004e200000e0000 */
[----:B-1----:R-:W-:-:S13]  /*0080*/  ISETP.NE.OR P0, PT, R2, RZ, !P0 ;  /* 0x000000ff0200720c */ /* 0x002fda0004705670 */
[----:B0-23--:R-:W-:Y:S05]  /*0090*/  @P0 BRA `(.L_x_1) ;  /* 0x0000000000200947 */ /* 0x00dfea0003800000 */
[----:B------:R-:W-:Y:S02]  /*00a0*/  ULDC.64 UR4, c[0x0][0x198] ;  /* 0x0000660000047ab9 */ /* 0x000fe40000000a00 */
[----:B------:R-:W-:Y:S02]  /*00b0*/  UIADD3 UR6, UP0, UR4, 0xf0, URZ ;  /* 0x000000f004067890 */ /* 0x000fe4000ff1e03f */
[----:B------:R-:W-:Y:S02]  /*00c0*/  UIADD3 UR4, UP1, UR4, 0x1f0, URZ ;  /* 0x000001f004047890 */ /* 0x000fe4000ff3e03f */
[----:B------:R-:W-:Y:S02]  /*00d0*/  UIADD3.X UR7, URZ, UR5, URZ, UP0, !UPT ;  /* 0x000000053f077290 */ /* 0x000fe400087fe43f */
[----:B------:R-:W-:-:S07]  /*00e0*/  UIADD3.X UR5, URZ, UR5, URZ, UP1, !UPT ;  /* 0x000000053f057290 */ /* 0x000fce0008ffe43f */
[----:B------:R0:W-:Y:S02]  /*00f0*/  UTMACCTL.PF [UR6] ;  /* 0x00000000060079b9 */ /* 0x0001e40008040000 */
[----:B------:R0:W-:Y:S02]  /*0100*/  UTMACCTL.PF [UR4] ;  /* 0x00000000040079b9 */ /* 0x0001e40008040000 */
[----:B0-----:R-:W-:Y:S01]  /*0110*/  NOP ;  /* 0x0000000000007918 */ /* 0x001fe20000000000 */
.L_x_1:
[----:B------:R-:W-:Y:S05]  /*0120*/  BSYNC B0 ;  /* 0x0000000000007941 */ /* 0x000fea0003800000 */
.L_x_0:
[----:B------:R-:W0:Y:S02]  /*0130*/  SHFL.IDX PT, R3, R0, RZ, 0x1f ;  /* 0x00001fff00037589 */ /* 0x000e2400000e0000 */
[----:B0-----:R-:W-:-:S13]  /*0140*/  ISETP.NE.AND P0, PT, R3, RZ, PT ;  /* 0x000000ff0300720c */ /* 0x001fda0003f05270 */
[----:B------:R-:W-:Y:S05]  /*0150*/  @P0 BRA `(.L_x_2) ;  /* 0x00000000009c0947 */ /* 0x000fea0003800000 */
[----:B------:R-:W-:Y:S01]  /*0160*/  ELECT P0, URZ, PT ;  /* 0x00000000003f782f */ /* 0x000fe20003800000 */
[----:B------:R-:W-:-:S12]  /*0170*/  BSSY B0, `(.L_x_2) ;  /* 0x0000025000007945 */ /* 0x000fd80003800000 */
[----:B------:R-:W-:Y:S05]  /*0180*/  @!P0 BRA `(.L_x_3) ;  /* 0x00000000008c8947 */ /* 0x000fea0003800000 */
[----:B------:R-:W0:Y:S01]  /*0190*/  S2UR UR8, SR_CgaCtaId ;  /* 0x00000000000879c3 */ /* 0x000e220000008800 */
[----:B------:R-:W-:Y:S01]  /*01a0*/  UMOV UR4, 0x400 ;  /* 0x0000040000047882 */ /* 0x000fe20000000000 */
[----:B------:R-:W-:Y:S01]  /*01b0*/  UMOV UR5, 0x1 ;  /* 0x0000000100057882 */ /* 0x000fe20000000000 */
[----:B------:R-:W-:Y:S02]  /*01c0*/  UMOV UR6, 0x4 ;  /* 0x0000000400067882 */ /* 0x000fe40000000000 */
[----:B------:R-:W-:-:S04]  /*01d0*/  UIADD3 UR6, -UR6, 0x100000, URZ ;  /* 0x0010000006067890 */ /* 0x000fc8000fffe13f */
[----:B------:R-:W-:Y:S02]  /*01e0*/  USHF.L.U32 UR7, UR6, 0xb, URZ ;  /* 0x0000000b06077899 */ /* 0x000fe4000800063f */
[----:B------:R-:W-:Y:S02]  /*01f0*/  USHF.L.U32 UR6, UR6, 0x1, URZ ;  /* 0x0000000106067899 */ /* 0x000fe4000800063f */
[----:B0-----:R-:W-:Y:S02]  /*0200*/  ULEA UR8, UR8, UR4, 0x18 ;  /* 0x0000000408087291 */ /* 0x001fe4000f8ec03f */
[----:B------:R-:W-:-:S04]  /*0210*/  UIADD3 UR4, -UR5, 0x100000, URZ ;  /* 0x0010000005047890 */ /* 0x000fc8000fffe13f */
[----:B------:R-:W-:Y:S02]  /*0220*/  USHF.L.U32 UR5, UR4, 0xb, URZ ;  /* 0x0000000b04057899 */ /* 0x000fe4000800063f */
[----:B------:R-:W-:Y:S01]  /*0230*/  USHF.L.U32 UR4, UR4, 0x1, URZ ;  /* 0x0000000104047899 */ /* 0x000fe2000800063f */
[----:B------:R-:W0:Y:S11]  /*0240*/  FENCE.VIEW.ASYNC.S ;  /* 0x00000000000073c6 */ /* 0x000e360000000000 */
[----:B0-----:R0:W1:Y:S01]  /*0250*/  SYNCS.EXCH.64 URZ, [UR8], UR4 ;  /* 0x00000004083f75b2 */ /* 0x0010620008000100 */
[----:B------:R0:W2:Y:S01]  /*0260*/  SYNCS.EXCH.64 URZ, [UR8+0x58], UR6 ;  /* 0x00005806083f75b2 */ /* 0x0000a20008000100 */
[----:B------:R0:W3:Y:S01]  /*0270*/  SYNCS.EXCH.64 URZ, [UR8+0x8], UR4 ;  /* 0x00000804083f75b2 */ /* 0x0000e20008000100 */
[----:B------:R0:W4:Y:S01]  /*0280*/  SYNCS.EXCH.64 URZ, [UR8+0x60], UR6 ;  /* 0x00006006083f75b2 */ /* 0x0001220008000100 */
[----:B------:R0:W0:Y:S01]  /*0290*/  SYNCS.EXCH.64 URZ, [UR8+0x10], UR4 ;  /* 0x00001004083f75b2 */ /* 0x0000220008000100 */
        /* <DEDUP_REMOVED lines=17> */
[----:B------:R-:W-:Y:S01]  /*03b0*/  NOP ;  /* 0x0000000000007918 */ /* 0x000fe20000000000 */
.L_x_3:
[----:B0-----:R-:W-:Y:S05]  /*03c0*/  BSYNC B0 ;  /* 0x0000000000007941 */ /* 0x001fea0003800000 */
.L_x_2:
[----:B------:R-:W-:Y:S01]  /*03d0*/  SHF.R.S32.HI R7, RZ, 0x1f, R18 ;  /* 0x0000001fff077819 */ /* 0x000fe20000011412 */
[----:B------:R-:W0:Y:S01]  /*03e0*/  SHFL.IDX PT, R0, R0, RZ, 0x1f ;  /* 0x00001fff00007589 */ /* 0x000e2200000e0000 */
[----:B------:R-:W5:Y:S01]  /*03f0*/  S2UR UR8, SR_CTAID.X ;  /* 0x00000000000879c3 */ /* 0x000f620000002500 */
[----:B------:R-:W-:Y:S02]  /*0400*/  ELECT P0, URZ, PT ;  /* 0x00000000003f782f */ /* 0x000fe40003800000 */
[----:B------:R-:W-:Y:S01]  /*0410*/  LEA.HI R7, R7, R18, RZ, 0x7 ;  /* 0x0000001207077211 */ /* 0x000fe200078f38ff */
[----:B------:R-:W1:Y:S01]  /*0420*/  S2R R4, SR_CTAID.Y ;  /* 0x0000000000047919 */ /* 0x000e620000002600 */
[----:B------:R-:W-:Y:S01]  /*0430*/  SHF.R.S32.HI R8, RZ, 0x1f, R3 ;  /* 0x0000001fff087819 */ /* 0x000fe20000011403 */
[----:B------:R-:W-:Y:S01]  /*0440*/  ULDC UR4, c[0x0][0x150] ;  /* 0x0000540000047ab9 */ /* 0x000fe20000000800 */
[----:B------:R-:W-:Y:S01]  /*0450*/  LOP3.LUT R7, R7, 0xffffff80, RZ, 0xc0, !PT ;  /* 0xffffff8007077812 */ /* 0x000fe200078ec0ff */
[----:B------:R-:W-:Y:S01]  /*0460*/  NOP ;  /* 0x0000000000007918 */ /* 0x000fe20000000000 */
[----:B------:R-:W-:Y:S01]  /*0470*/  LEA.HI R8, R8, R3, RZ, 0x2 ;  /* 0x0000000308087211 */ /* 0x000fe200078f10ff */
[----:B------:R-:W2:Y:S01]  /*0480*/  LDC R10, c[0x0][0x144] ;  /* 0x00005100ff0a7b82 */ /* 0x000ea20000000800 */
[----:B------:R-:W-:Y:S01]  /*0490*/  NOP ;  /* 0x0000000000007918 */ /* 0x000fe20000000000 */
[----:B------:R-:W-:Y:S01]  /*04a0*/  IMAD.IADD R6, R18, 0x1, -R7 ;  /* 0x0000000112067824 */ /* 0x000fe200078e0a07 */
[----:B------:R-:W-:Y:S01]  /*04b0*/  LOP3.LUT R8, R8, 0x3ffffffc, RZ, 0xc0, !PT ;  /* 0x3ffffffc08087812 */ /* 0x000fe200078ec0ff */
[----:B------:R-:W-:Y:S01]  /*04c0*/  IMAD.MOV.U32 R22, RZ, RZ, 0x1 ;  /* 0x00000001ff167424 */ /* 0x000fe200078e00ff */
[----:B------:R-:W-:-:S02]  /*04d0*/  ISETP.NE.AND P3, PT, R5, RZ, PT ;  /* 0x000000ff0500720c */ /* 0x000fc40003f65270 */
[----:B------:R-:W-:Y:S01]  /*04e0*/  SHF.R.S32.HI R7, RZ, 0x1f, R6 ;  /* 0x0000001fff077819 */ /* 0x000fe20000011406 */
[----:B------:R-:W-:Y:S01]  /*04f0*/  IMAD.IADD R8, R3, 0x1, -R8 ;  /* 0x0000000103087824 */ /* 0x000fe200078e0a08 */
[----:B------:R-:W3:Y:S02]  /*0500*/  LDC R13, c[0x0][0x140] ;  /* 0x00005000ff0d7b82 */ /* 0x000ee40000000800 */
[----:B------:R-:W-:Y:S02]  /*0510*/  LEA.HI R7, R7, R6, RZ, 0x3 ;  /* 0x0000000607077211 */ /* 0x000fe400078f18ff */
[----:B0-----:R-:W-:Y:S02]  /*0520*/  ISETP.NE.OR P0, PT, R0, RZ, !P0 ;  /* 0x000000ff0000720c */ /* 0x001fe40004705670 */
[--C-:B------:R-:W-:Y:S02]  /*0530*/  SHF.R.S32.HI R0, RZ, 0x3, R7.reuse ;  /* 0x00000003ff007819 */ /* 0x100fe40000011407 */
[----:B------:R-:W-:-:S02]  /*0540*/  SHF.R.S32.HI R7, RZ, 0x1f, R7 ;  /* 0x0000001fff077819 */ /* 0x000fc40000011407 */
[----:B-----5:R-:W-:Y:S02]  /*0550*/  I2FP.F32.U32 R9, UR8 ;  /* 0x0000000800097c45 */ /* 0x020fe40008201000 */
[----:B------:R-:W-:-:S03]  /*0560*/  LEA.HI R7, R7, R0, RZ, 0x2 ;  /* 0x0000000007077211 */ /* 0x000fc600078f10ff */
[----:B------:R-:W-:Y:S01]  /*0570*/  FMUL R9, R9, UR4 ;  /* 0x0000000409097c20 */ /* 0x000fe20008400000 */
[----:B------:R-:W-:Y:S01]  /*0580*/  LOP3.LUT R7, R7, 0xfffffffc, RZ, 0xc0, !PT ;  /* 0xfffffffc07077812 */ /* 0x000fe200078ec0ff */
[----:B------:R-:W-:Y:S01]  /*0590*/  VOTEU.ALL UP0, P0 ;  /* 0x00000000003f7886 */ /* 0x000fe20000000000 */
[----:B-1----:R-:W-:Y:S01]  /*05a0*/  I2FP.F32.U32 R3, R4 ;  /* 0x0000000400037245 */ /* 0x002fe20000201000 */
[----:B------:R-:W-:Y:S01]  /*05b0*/  ULDC UR4, c[0x0][0x154] ;  /* 0x0000550000047ab9 */ /* 0x000fe20000000800 */
[----:B------:R-:W-:Y:S01]  /*05c0*/  VOTEU.ALL UP1, P0 ;  /* 0x00000000003f7886 */ /* 0x000fe20000020000 */
[----:B------:R-:W0:Y:S01]  /*05d0*/  F2I.U32.TRUNC.NTZ R9, R9 ;  /* 0x0000000900097305 */ /* 0x000e22000020f000 */
[----:B------:R-:W-:Y:S01]  /*05e0*/  IMAD.IADD R7, R0, 0x1, -R7 ;  /* 0x0000000100077824 */ /* 0x000fe200078e0a07 */
[----:B------:R-:W1:Y:S01]  /*05f0*/  @!UP0 S2UR UR7, SR_CgaCtaId ;  /* 0x00000000000789c3 */ /* 0x000e620000008800 */
[----:B------:R-:W-:Y:S01]  /*0600*/  FMUL R12, R3, UR4 ;  /* 0x00000004030c7c20 */ /* 0x000fe20008400000 */
[----:B------:R-:W-:Y:S01]  /*0610*/  UMOV UR4, 0x20 ;  /* 0x0000002000047882 */ /* 0x000fe20000000000 */
[----:B------:R-:W-:Y:S01]  /*0620*/  IMAD R8, R8, 0x4, R7 ;  /* 0x0000000408087824 */ /* 0x000fe200078e0207 */
[----:B------:R-:W-:Y:S01]  /*0630*/  @!UP0 UMOV UR6, 0x400 ;  /* 0x0000040000068882 */ /* 0x000fe20000000000 */
[----:B------:R-:W-:-:S04]  /*0640*/  @!UP0 UIADD3 UR4, -UR4, 0x100000, URZ ;  /* 0x0010000004048890 */ /* 0x000fc8000fffe13f */
[----:B------:R-:W-:Y:S02]  /*0650*/  @!UP0 USHF.L.U32 UR5, UR4, 0xb, URZ ;  /* 0x0000000b04058899 */ /* 0x000fe4000800063f */
[----:B------:R-:W-:Y:S01]  /*0660*/  @!UP0 USHF.L.U32 UR4, UR4, 0x1, URZ ;  /* 0x0000000104048899 */ /* 0x000fe2000800063f */
[----:B---3--:R-:W-:Y:S01]  /*0670*/  ISETP.EQ.U32.AND P2, PT, R13, 0x1, PT ;  /* 0x000000010d00780c */ /* 0x008fe20003f42070 */
[----:B------:R-:W3:Y:S01]  /*0680*/  F2I.U32.TRUNC.NTZ R12, R12 ;  /* 0x0000000c000c7305 */ /* 0x000ee2000020f000 */
[----:B------:R-:W-:Y:S01]  /*0690*/  LEA.HI R0, R8, R8, RZ, 0x1 ;  /* 0x0000000808007211 */ /* 0x000fe200078f08ff */
[----:B------:R-:W5:Y:S03]  /*06a0*/  LDC R7, c[0x0][0x148] ;  /* 0x00005200ff077b82 */ /* 0x000f660000000800 */
[----:B------:R-:W-:Y:S01]  /*06b0*/  LOP3.LUT R11, R0, 0xfffffffe, RZ, 0xc0, !PT ;  /* 0xfffffffe000b7812 */ /* 0x000fe200078ec0ff */
[----:B0-----:R-:W-:Y:S01]  /*06c0*/  IMAD.MOV R15, RZ, RZ, -R9 ;  /* 0x000000ffff0f7224 */ /* 0x001fe200078e0a09 */
[----:B------:R-:W-:-:S03]  /*06d0*/  SHF.R.S32.HI R9, RZ, 0x1f, R2 ;  /* 0x0000001fff097819 */ /* 0x000fc60000011402 */
[----:B--2---:R-:W-:Y:S01]  /*06e0*/  IMAD R3, R10, R15, UR8 ;  /* 0x000000080a037e24 */ /* 0x004fe2000f8e020f */
[----:B------:R-:W-:Y:S01]  /*06f0*/  LEA.HI R9, R9, R2, RZ, 0x2 ;  /* 0x0000000209097211 */ /* 0x000fe200078f10ff */
[C---:B------:R-:W-:Y:S02]  /*0700*/  IMAD.IADD R0, R8.reuse, 0x1, -R11 ;  /* 0x0000000108007824 */ /* 0x040fe400078e0a0b */
[----:B------:R-:W-:Y:S01]  /*0710*/  IMAD.SHL.U32 R11, R8, 0x4, RZ ;  /* 0x00000004080b7824 */ /* 0x000fe200078e00ff */
[----:B------:R-:W-:Y:S01]  /*0720*/  LOP3.LUT R9, R9, 0xfffffffc, RZ, 0xc0, !PT ;  /* 0xfffffffc09097812 */ /* 0x000fe200078ec0ff */
[----:B---3--:R-:W-:Y:S01]  /*0730*/  IMAD.MOV R24, RZ, RZ, -R12 ;  /* 0x000000ffff187224 */ /* 0x008fe200078e0a0c */
[----:B------:R-:W-:Y:S01]  /*0740*/  ISETP.NE.AND P4, PT, R0, R3, PT ;  /* 0x000000030000720c */ /* 0x000fe20003f85270 */
[----:B-1----:R-:W-:Y:S01]  /*0750*/  @!UP0 ULEA UR6, UR7, UR6, 0x18 ;  /* 0x0000000607068291 */ /* 0x002fe2000f8ec03f */
[----:B------:R-:W-:Y:S01]  /*0760*/  LOP3.LUT R152, R8, 0xc, R11, 0x78, !PT ;  /* 0x0000000c08987812 */ /* 0x000fe200078e780b */
[----:B------:R-:W-:Y:S01]  /*0770*/  IMAD.IADD R0, R2, 0x1, -R9 ;  /* 0x0000000102007824 */ /* 0x000fe200078e0a09 */
[----:B------:R-:W-:Y:S01]  /*0780*/  VOTEU.ALL UP0, P0 ;  /* 0x00000000003f7886 */ /* 0x000fe20000000000 */
[----:B------:R-:W-:Y:S01]  /*0790*/  LOP3.LUT P0, RZ, R6, 0x7, RZ, 0xc0, !PT ;  /* 0x0000000706ff7812 */ /* 0x000fe2000780c0ff */
[----:B------:R-:W-:-:S02]  /*07a0*/  VIADD R6, R5, 0xffffffff ;  /* 0xffffffff05067836 */ /* 0x000fc40000000000 */
[----:B------:R-:W-:Y:S01]  /*07b0*/  ISETP.NE.AND P1, PT, R0, 0x3, PT ;  /* 0x000000030000780c */ /* 0x000fe20003f25270 */
[----:B-----5:R-:W-:Y:S01]  /*07c0*/  IMAD R9, R7, R24, R4 ;  /* 0x0000001807097224 */ /* 0x020fe200078e0204 */
[----:B------:R-:W-:Y:S02]  /*07d0*/  ISETP.LT.U32.AND P0, PT, R152, 0x2, !P0 ;  /* 0x000000029800780c */ /* 0x000fe40004701070 */
[----:B------:R-:W-:Y:S01]  /*07e0*/  ISETP.EQ.OR P1, PT, R0, RZ, !P1 ;  /* 0x000000ff0000720c */ /* 0x000fe20004f22670 */
[----:B------:R-:W0:Y:S02]  /*07f0*/  FENCE.VIEW.ASYNC.S ;  /* 0x00000000000073c6 */ /* 0x000e240000000000 */
[----:B0-----:R0:W1:Y:S01]  /*0800*/  @!UP0 SYNCS.EXCH.64 URZ, [UR6+0xc0], UR4 ;  /* 0x0000c004063f85b2 */ /* 0x0010620008000100 */
[----:B------:R-:W-:Y:S02]  /*0810*/  @P4 LEA.HI R2, R152, R152, RZ, 0x1 ;  /* 0x0000009898024211 */ /* 0x000fe400078f08ff */
[----:B------:R-:W-:-:S02]  /*0820*/  ISETP.EQ.AND P1, PT, R5, RZ, P1 ;  /* 0x000000ff0500720c */ /* 0x000fc40000f22270 */
[----:B------:R-:W-:Y:S02]  /*0830*/  @P4 SHF.R.S32.HI R2, RZ, 0x1, R2 ;  /* 0x00000001ff024819 */ /* 0x000fe40000011402 */
[----:B------:R-:W-:Y:S02]  /*0840*/  ISETP.GE.U32.AND P6, PT, R6, 0x2, PT ;  /* 0x000000020600780c */ /* 0x000fe40003fc6070 */
[----:B------:R-:W-:Y:S02]  /*0850*/  @P4 ISETP.NE.AND P5, PT, R2, R9, PT ;  /* 0x000000090200420c */ /* 0x000fe40003fa5270 */
[----:B------:R-:W-:Y:S02]  /*0860*/  SEL R9, RZ, 0x1, !P0 ;  /* 0x00000001ff097807 */ /* 0x000fe40004000000 */
[----:B------:R-:W-:Y:S02]  /*0870*/  @P4 SEL R22, RZ, 0x1, P5 ;  /* 0x00000001ff164807 */ /* 0x000fe40002800000 */
[----:B------:R-:W-:Y:S01]  /*0880*/  SEL R19, RZ, 0x1, !P1 ;  /* 0x00000001ff137807 */ /* 0x000fe20004800000 */
[----:B------:R0:W2:Y:S01]  /*0890*/  @!UP1 SYNCS.EXCH.64 URZ, [UR6+0xc8], UR4 ;  /* 0x0000c804063f95b2 */ /* 0x0000a20008000100 */
[----:B------:R-:W-:Y:S01]  /*08a0*/  LOP3.LUT R22, R22, R9, RZ, 0xc0, !PT ;  /* 0x0000000916167212 */ /* 0x000fe200078ec0ff */
[----:B------:R-:W-:Y:S01]  /*08b0*/  NOP ;  /* 0x0000000000007918 */ /* 0x000fe20000000000 */
[----:B------:R-:W-:Y:S01]  /*08c0*/  SEL R19, R19, 0x2, P6 ;  /* 0x0000000213137807 */ /* 0x000fe20003000000 */
[----:B------:R-:W-:Y:S06]  /*08d0*/  @!P2 BRA `(.L_x_4) ;  /* 0x000000000008a947 */ /* 0x000fec0003800000 */
[----:B-12-4-:R-:W-:Y:S01]  /*08e0*/  UCGABAR_ARV ;  /* 0x00000000000079c7 */ /* 0x016fe20008000000 */
[----:B------:R-:W-:Y:S05]  /*08f0*/  BRA `(.L_x_5) ;  /* 0x0000000000047947 */ /* 0x000fea0003800000 */
.L_x_4:
[----:B-12-4-:R-:W-:Y:S01]  /*0900*/  NOP ;  /* 0x0000000000007918 */ /* 0x016fe20000000000 */
.L_x_5:
[----:B------:R-:W1:Y:S01]  /*0910*/  LDC R2, c[0x0][0x65c] ;  /* 0x00019700ff027b82 */ /* 0x000e620000000800 */
[----:B------:R-:W-:Y:S01]  /*0920*/  MOV R9, RZ ;  /* 0x000000ff00097202 */ /* 0x000fe20000000f00 */
[----:B------:R-:W-:Y:S01]  /*0930*/  IMAD.U32 R8, RZ, RZ, UR8 ;  /* 0x00000008ff087e24 */ /* 0x000fe2000f8e00ff */
[----:B-1----:R-:W-:-:S04]  /*0940*/  ISETP.NE.AND P1, PT, R2, 0x1, PT ;  /* 0x000000010200780c */ /* 0x002fc80003f25270 */
[----:B------:R-:W-:-:S09]  /*0950*/  P2R R5, PR, RZ, 0x2 ;  /* 0x00000002ff057803 */ /* 0x000fd20000000000 */
[----:B------:R-:W1:Y:S01]  /*0960*/  @P1 LDC R17, c[0x0][0x10] ;  /* 0x00000400ff111b82 */ /* 0x000e620000000800 */
[----:B------:R-:W-:Y:S02]  /*0970*/  @P1 IMAD.MOV.U32 R5, RZ, RZ, RZ ;  /* 0x000000ffff051224 */ /* 0x000fe400078e00ff */
[----:B------:R-:W-:-:S05]  /*0980*/  @P1 IMAD.MOV.U32 R13, RZ, RZ, RZ ;  /* 0x000000ffff0d1224 */ /* 0x000fca00078e00ff */
[----:B------:R-:W2:Y:S01]  /*0990*/  @!P1 LDC R11, c[0x0][0xc] ;  /* 0x00000300ff0b9b82 */ /* 0x000ea20000000800 */
[----:B-1----:R-:W-:-:S04]  /*09a0*/  @P1 IMAD.WIDE.U32 R16, R17, UR8, R4 ;  /* 0x0000000811101c25 */ /* 0x002fc8000f8e0004 */
[----:B------:R-:W-:Y:S02]  /*09b0*/  @P1 IMAD.IADD R17, R17, 0x1, R13 ;  /* 0x0000000111111824 */ /* 0x000fe400078e020d */
[----:B--2---:R-:W-:-:S04]  /*09c0*/  @!P1 IMAD.WIDE.U32 R8, R4, R11, R8 ;  /* 0x0000000b04089225 */ /* 0x004fc800078e0008 */
[----:B------:R-:W-:Y:S02]  /*09d0*/  @!P1 IMAD.MOV.U32 R16, RZ, RZ, R8 ;  /* 0x000000ffff109224 */ /* 0x000fe400078e0008 */
[----:B------:R-:W-:Y:S01]  /*09e0*/  @!P1 IMAD.MOV.U32 R17, RZ, RZ, R9 ;  /* 0x000000ffff119224 */ /* 0x000fe200078e0009 */
[----:B------:R-:W-:Y:S06]  /*09f0*/  @!P2 BRA `(.L_x_6) ;  /* 0x00000000000ca947 */ /* 0x000fec0003800000 */
[----:B------:R-:W-:Y:S01]  /*0a00*/  UCGABAR_WAIT ;  /* 0x0000000000007dc7 */ /* 0x000fe20008000000 */
[----:B------:R-:W-:Y:S01]  /*0a10*/  CCTL.IVALL ;  /* 0x00000000ff00798f */ /* 0x000fe20002000000 */
[----:B------:R-:W-:Y:S05]  /*0a20*/  BRA `(.L_x_7) ;  /* 0x0000000000047947 */ /* 0x000fea0003800000 */
.L_x_6:
[----:B------:R-:W-:Y:S06]  /*0a30*/  BAR.SYNC.DEFER_BLOCKING 0x0 ;  /* 0x0000000000007b1d */ /* 0x000fec0000010000 */
.L_x_7:
[----:B------:R-:W-:Y:S05]  /*0a40*/  @!P3 BRA `(.L_x_8) ;  /* 0x000000a000bcb947 */ /* 0x000fea0003800000 */
[----:B------:R-:W-:-:S13]  /*0a50*/  ISETP.GT.U32.AND P0, PT, R6, 0x1, PT ;  /* 0x000000010600780c */ /* 0x000fda0003f04070 */
[----:B0-----:R-:W-:Y:S05]  /*0a60*/  @P0 EXIT ;  /* 0x000000000000094d */ /* 0x001fea0003800000 */
[----:B------:R-:W-:Y:S01]  /*0a70*/  ULDC.64 UR4, c[0x0][0x650] ;  /* 0x0001940000047ab9 */ /* 0x000fe20000000a00 */
[----:B------:R-:W-:Y:S01]  /*0a80*/  PRMT R0, RZ, 0x7610, R0 ;  /* 0x00007610ff007816 */ /* 0x000fe20000000000 */
[----:B------:R-:W-:Y:S01]  /*0a90*/  IMAD.MOV.U32 R153, RZ, RZ, -0x1 ;  /* 0xffffffffff997424 */ /* 0x000fe200078e00ff */
[----:B------:R-:W-:Y:S01]  /*0aa0*/  ISETP.GE.U32.AND P0, PT, R16, UR4, PT ;  /* 0x0000000410007c0c */ /* 0x000fe2000bf06070 */
[----:B------:R-:W-:Y:S02]  /*0ab0*/  IMAD.MOV.U32 R154, RZ, RZ, -0x1 ;  /* 0xffffffffff9a7424 */ /* 0x000fe400078e00ff */
[----:B------:R-:W-:Y:S01]  /*0ac0*/  IMAD.MOV.U32 R23, RZ, RZ, -0x1 ;  /* 0xffffffffff177424 */ /* 0x000fe200078e00ff */
[----:B------:R-:W-:-:S13]  /*0ad0*/  ISETP.GE.U32.AND.EX P0, PT, R17, UR5, PT, P0 ;  /* 0x0000000511007c0c */ /* 0x000fda000bf06100 */
[----:B------:R-:W-:Y:S05]  /*0ae0*/  @P0 BRA `(.L_x_9) ;  /* 0x00000004002c0947 */ /* 0x000fea0003800000 */
[----:B------:R-:W0:Y:S01]  /*0af0*/  LDC.64 R20, c[0x0][0x628] ;  /* 0x00018a00ff147b82 */ /* 0x000e220000000a00 */
[----:B------:R-:W-:Y:S02]  /*0b00*/  IMAD.MOV.U32 R8, RZ, RZ, R16 ;  /* 0x000000ffff087224 */ /* 0x000fe400078e0010 */
[----:B------:R-:W-:-:S05]  /*0b10*/  IMAD.MOV.U32 R9, RZ, RZ, R17 ;  /* 0x000000ffff097224 */ /* 0x000fca00078e0011 */
[----:B------:R-:W1:Y:S08]  /*0b20*/  LDC R0, c[0x0][0x630] ;  /* 0x00018c00ff007b82 */ /* 0x000e700000000800 */
[----:B------:R-:W2:Y:S01]  /*0b30*/  LDC.64 R26, c[0x0][0x620] ;  /* 0x00018800ff1a7b82 */ /* 0x000ea20000000a00 */
[----:B0-----:R-:W-:-:S04]  /*0b40*/  ISETP.NE.U32.AND P0, PT, R20, RZ, PT ;  /* 0x000000ff1400720c */ /* 0x001fc80003f05070 */
[----:B------:R-:W-:-:S13]  /*0b50*/  ISETP.NE.AND.EX P0, PT, R21, RZ, PT, P0 ;  /* 0x000000ff1500720c */ /* 0x000fda0003f05300 */
[----:B-12---:R-:W-:Y:S05]  /*0b60*/  @!P0 BRA `(.L_x_10) ;  /* 0x0000000000288947 */ /* 0x006fea0003800000 */
[----:B------:R-:W0:Y:S02]  /*0b70*/  LDC R13, c[0x0][0x634] ;  /* 0x00018d00ff0d7b82 */ /* 0x000e240000000800 */
[----:B0-----:R-:W-:-:S05]  /*0b80*/  IADD3 R13, P0, R16, R13, RZ ;  /* 0x0000000d100d7210 */ /* 0x001fca0007f1e0ff */
[----:B------:R-:W-:-:S04]  /*0b90*/  IMAD.X R15, RZ, RZ, R17, P0 ;  /* 0x000000ffff0f7224 */ /* 0x000fc800000e0611 */
[----:B------:R-:W-:-:S04]  /*0ba0*/  IMAD.WIDE.U32 R8, R15, R20, RZ ;  /* 0x000000140f087225 */ /* 0x000fc800078e00ff */
[----:B------:R-:W-:-:S04]  /*0bb0*/  IMAD.WIDE.U32 R10, P0, R13, R21, R8 ;  /* 0x000000150d0a7225 */ /* 0x000fc80007800008 */
[----:B------:R-:W-:-:S04]  /*0bc0*/  IMAD.WIDE.U32 R8, R13, R20, RZ ;  /* 0x000000140d087225 */ /* 0x000fc800078e00ff */
[----:B------:R-:W-:Y:S01]  /*0bd0*/  IMAD.X R13, RZ, RZ, RZ, P0 ;  /* 0x000000ffff0d7224 */ /* 0x000fe200000e06ff */
[----:B------:R-:W-:Y:S01]  /*0be0*/  IADD3 RZ, P0, R9, R10, RZ ;  /* 0x0000000a09ff7210 */ /* 0x000fe20007f1e0ff */
[----:B------:R-:W-:-:S04]  /*0bf0*/  IMAD.MOV.U32 R12, RZ, RZ, R11 ;  /* 0x000000ffff0c7224 */ /* 0x000fc800078e000b */
[----:B------:R-:W-:-:S08]  /*0c00*/  IMAD.WIDE.U32.X R8, R15, R21, R12, P0 ;  /* 0x000000150f087225 */ /* 0x000fd000000e040c */
.L_x_10:
[----:B------:R-:W0:Y:S01]  /*0c10*/  LDC.64 R20, c[0x0][0x640] ;  /* 0x00019000ff147b82 */ /* 0x000e220000000a00 */
[--C-:B------:R-:W-:Y:S01]  /*0c20*/  SHF.R.U64 R28, R8, R0, R9.reuse ;  /* 0x00000000081c7219 */ /* 0x100fe20000001209 */
[----:B------:R-:W-:Y:S01]  /*0c30*/  IMAD R30, R7, R24, R4 ;  /* 0x00000018071e7224 */ /* 0x000fe200078e0204 */
[----:B------:R-:W-:Y:S02]  /*0c40*/  SHF.R.U32.HI R0, RZ, R0, R9 ;  /* 0x00000000ff007219 */ /* 0x000fe40000011609 */
[----:B------:R-:W-:Y:S02]  /*0c50*/  IADD3 R5, P0, RZ, -R28, RZ ;  /* 0x8000001cff057210 */ /* 0x000fe40007f1e0ff */
[----:B------:R-:W-:Y:S01]  /*0c60*/  MOV R23, 0x1 ;  /* 0x0000000100177802 */ /* 0x000fe20000000f00 */
[----:B------:R-:W1:Y:S02]  /*0c70*/  LDC R6, c[0x0][0x618] ;  /* 0x00018600ff067b82 */ /* 0x000e640000000800 */
[----:B------:R-:W-:-:S04]  /*0c80*/  IMAD.X R9, RZ, RZ, ~R0, P0 ;  /* 0x000000ffff097224 */ /* 0x000fc800000e0e00 */
[-C--:B------:R-:W-:Y:S02]  /*0c90*/  IMAD R0, R9, R26.reuse, RZ ;  /* 0x0000001a09007224 */ /* 0x080fe400078e02ff */
[----:B------:R-:W2:Y:S01]  /*0ca0*/  LDC R11, c[0x0][0x608] ;  /* 0x00018200ff0b7b82 */ /* 0x000ea20000000800 */
[----:B------:R-:W-:-:S04]  /*0cb0*/  IMAD.WIDE.U32 R8, R5, R26, R16 ;  /* 0x0000001a05087225 */ /* 0x000fc800078e0010 */
[----:B------:R-:W-:-:S03]  /*0cc0*/  IMAD R5, R5, R27, R0 ;  /* 0x0000001b05057224 */ /* 0x000fc600078e0200 */
[----:B------:R-:W3:Y:S01]  /*0cd0*/  LDC R12, c[0x0][0x658] ;  /* 0x00019600ff0c7b82 */ /* 0x000ee20000000800 */
[----:B0-----:R-:W-:Y:S01]  /*0ce0*/  ISETP.NE.U32.AND P0, PT, R20, RZ, PT ;  /* 0x000000ff1400720c */ /* 0x001fe20003f05070 */
[----:B------:R-:W-:Y:S02]  /*0cf0*/  IMAD.IADD R5, R9, 0x1, R5 ;  /* 0x0000000109057824 */ /* 0x000fe400078e0205 */
[----:B------:R-:W-:Y:S01]  /*0d00*/  IMAD.MOV.U32 R9, RZ, RZ, -0x1 ;  /* 0xffffffffff097424 */ /* 0x000fe200078e00ff */
[----:B------:R-:W-:-:S03]  /*0d10*/  ISETP.NE.AND.EX P0, PT, R21, RZ, PT, P0 ;  /* 0x000000ff1500720c */ /* 0x000fc60003f05300 */
[----:B------:R-:W0:Y:S01]  /*0d20*/  LDC R15, c[0x0][0x600] ;  /* 0x00018000ff0f7b82 */ /* 0x000e220000000800 */
[-CC-:B-1----:R-:W-:Y:S02]  /*0d30*/  SHF.R.U64 R13, R8, R6.reuse, R5.reuse ;  /* 0x00000006080d7219 */ /* 0x182fe40000001205 */
[----:B------:R-:W-:-:S05]  /*0d40*/  SHF.R.U32.HI R0, RZ, R6, R5 ;  /* 0x00000006ff007219 */ /* 0x000fca0000011605 */
[----:B------:R-:W1:Y:S01]  /*0d50*/  LDC R14, c[0x0][0x648] ;  /* 0x00019200ff0e7b82 */ /* 0x000e620000000800 */
[-CC-:B--2---:R-:W-:Y:S02]  /*0d60*/  SHF.R.U64 R27, R13, R11.reuse, R0.reuse ;  /* 0x0000000b0d1b7219 */ /* 0x184fe40000001200 */
[----:B------:R-:W-:-:S05]  /*0d70*/  SHF.R.U32.HI R5, RZ, R11, R0 ;  /* 0x0000000bff057219 */ /* 0x000fca0000011600 */
[----:B------:R-:W2:Y:S01]  /*0d80*/  LDC R26, c[0x0][0x638] ;  /* 0x00018e00ff1a7b82 */ /* 0x000ea20000000800 */
[-CC-:B---3--:R-:W-:Y:S02]  /*0d90*/  SHF.R.U64 R24, R27, R12.reuse, R5.reuse ;  /* 0x0000000c1b187219 */ /* 0x188fe40000001205 */
[-C--:B------:R-:W-:Y:S02]  /*0da0*/  SHF.L.U32 R0, R9, R12.reuse, RZ ;  /* 0x0000000c09007219 */ /* 0x080fe400000006ff */
[----:B------:R-:W-:Y:S01]  /*0db0*/  SHF.R.U32.HI R5, RZ, R12, R5 ;  /* 0x0000000cff057219 */ /* 0x000fe20000011605 */
[----:B------:R-:W-:Y:S01]  /*0dc0*/  IMAD.MOV.U32 R4, RZ, RZ, R24 ;  /* 0x000000ffff047224 */ /* 0x000fe200078e0018 */
[----:B------:R-:W-:Y:S01]  /*0dd0*/  LOP3.LUT R10, RZ, R0, RZ, 0x33, !PT ;  /* 0x00000000ff0a7212 */ /* 0x000fe200078e33ff */
[----:B------:R-:W3:Y:S01]  /*0de0*/  LDC R25, c[0x0][0x610] ;  /* 0x00018400ff197b82 */ /* 0x000ee20000000800 */
[----:B------:R-:W-:Y:S05]  /*0df0*/  @!P0 BRA `(.L_x_11) ;  /* 0x0000000000288947 */ /* 0x000fea0003800000 */
[----:B------:R-:W4:Y:S02]  /*0e00*/  LDC R9, c[0x0][0x64c] ;  /* 0x00019300ff097b82 */ /* 0x000f240000000800 */
[----:B----4-:R-:W-:-:S05]  /*0e10*/  IADD3 R9, P0, R24, R9, RZ ;  /* 0x0000000918097210 */ /* 0x010fca0007f1e0ff */
        /* <DEDUP_REMOVED lines=8> */
.L_x_11:
[----:B-1----:R-:W-:Y:S01]  /*0ea0*/  SHF.R.U64 R4, R4, R14, R5 ;  /* 0x0000000e04047219 */ /* 0x002fe20000001205 */
[----:B0-----:R-:W-:Y:S01]  /*0eb0*/  VIADD R6, R15, 0xffffffff ;  /* 0xffffffff0f067836 */ /* 0x001fe20000000000 */
[----:B------:R-:W-:Y:S01]  /*0ec0*/  SHF.L.U32 R0, R23, R12, RZ ;  /* 0x0000000c17007219 */ /* 0x000fe200000006ff */
[----:B------:R-:W-:Y:S01]  /*0ed0*/  IMAD.MOV.U32 R23, RZ, RZ, R28 ;  /* 0x000000ffff177224 */ /* 0x000fe200078e001c */
[----:B------:R-:W-:Y:S01]  /*0ee0*/  LOP3.LUT R5, R27, R10, RZ, 0xc0, !PT ;  /* 0x0000000a1b057212 */ /* 0x000fe200078ec0ff */
[----:B------:R-:W-:Y:S01]  /*0ef0*/  IMAD.MOV R7, RZ, RZ, -R4 ;  /* 0x000000ffff077224 */ /* 0x000fe200078e0a04 */
[----:B------:R-:W-:Y:S02]  /*0f00*/  SEL R3, R3, R30, !P1 ;  /* 0x0000001e03037207 */ /* 0x000fe40004800000 */
[----:B------:R-:W-:Y:S01]  /*0f10*/  LOP3.LUT R6, R13, R6, RZ, 0xc0, !PT ;  /* 0x000000060d067212 */ /* 0x000fe200078ec0ff */
[----:B------:R-:W-:Y:S02]  /*0f20*/  IMAD R4, R0, R4, R5 ;  /* 0x0000000400047224 */ /* 0x000fe400078e0205 */
[----:B--2---:R-:W-:-:S02]  /*0f30*/  IMAD R0, R7, R26, R24 ;  /* 0x0000001a07007224 */ /* 0x004fc400078e0218 */
[----:B---3--:R-:W-:Y:S02]  /*0f40*/  IMAD R3, R4, R25, R3 ;  /* 0x0000001904037224 */ /* 0x008fe400078e0203 */
[----:B------:R-:W-:Y:S02]  /*0f50*/  IMAD.MOV.U32 R5, RZ, RZ, 0x1 ;  /* 0x00000001ff057424 */ /* 0x000fe400078e00ff */
[----:B------:R-:W-:-:S03]  /*0f60*/  IMAD R4, R0, R15, R6 ;  /* 0x0000000f00047224 */ /* 0x000fc600078e0206 */
[----:B------:R-:W-:Y:S02]  /*0f70*/  PRMT R0, R5, 0x7610, R0 ;  /* 0x0000761005007816 */ /* 0x000fe40000000000 */
[----:B------:R-:W-:Y:S02]  /*0f80*/  SEL R154, R4, R3, !P1 ;  /* 0x00000003049a7207 */ /* 0x000fe40004800000 */
[----:B------:R-:W-:-:S07]  /*0f90*/  SEL R153, R3, R4, !P1 ;  /* 0x0000000403997207 */ /* 0x000fce0004800000 */
.L_x_9:
[----:B------:R-:W-:-:S08]  /*0fa0*/  NOP ;  /* 0x0000000000007918 */ /* 0x000fd00000000000 */
[----:B------:R-:W0:Y:S02]  /*0fb0*/  USETMAXREG.TRY_ALLOC.CTAPOOL UP0, 0xe8 ;  /* 0x000000e8000079c8 */ /* 0x000e240008000600 */
[----:B0-----:R-:W-:-:S13]  /*0fc0*/  PLOP3.LUT P0, PT, PT, PT, UP0, 0x80, 0x0 ;  /* 0x000000000000781c */ /* 0x001fda0003f0f008 */
[----:B------:R-:W-:Y:S05]  /*0fd0*/  @!P0 BRA `(.L_x_9) ;  /* 0xfffffffc00f08947 */ /* 0x000fea000383ffff */
[----:B------:R-:W-:Y:S01]  /*0fe0*/  ULDC.64 UR4, c[0x0][0x598] ;  /* 0x0001660000047ab9 */ /* 0x000fe20000000a00 */
[----:B------:R-:W-:Y:S01]  /*0ff0*/  ULDC.64 UR36, c[0x0][0x208] ;  /* 0x0000820000247ab9 */ /* 0x000fe20000000a00 */
[----:B------:R-:W-:-:S04]  /*1000*/  ISETP.NE.U32.AND P0, PT, RZ, UR4, PT ;  /* 0x00000004ff007c0c */ /* 0x000fc8000bf05070 */
[----:B------:R-:W-:-:S13]  /*1010*/  ISETP.NE.AND.EX P0, PT, RZ, UR5, PT, P0 ;  /* 0x00000005ff007c0c */ /* 0x000fda000bf05300 */
[----:B------:R-:W-:Y:S05]  /*1020*/  @!P0 BRA `(.L_x_12) ;  /* 0x00000000001c8947 */ /* 0x000fea0003800000 */
[----:B------:R-:W0:Y:S02]  /*1030*/  LDC.64 R4, c[0x0][0x598] ;  /* 0x00016600ff047b82 */ /* 0x000e240000000a00 */
[----:B0-----:R-:W2:Y:S02]  /*1040*/  LDG.E.64 R4, desc[UR36][R4.64] ;  /* 0x0000002404047981 */ /* 0x001ea4000c1e1b00 */
[----:B--2---:R-:W-:-:S04]  /*1050*/  ISETP.NE.U32.AND P0, PT, R4, RZ, PT ;  /* 0x000000ff0400720c */ /* 0x004fc80003f05070 */
[----:B------:R-:W-:-:S13]  /*1060*/  ISETP.NE.AND.EX P0, PT, R5, RZ, PT, P0 ;  /* 0x000000ff0500720c */ /* 0x000fda0003f05300 */
[----:B------:R-:W-:Y:S05]  /*1070*/  @!P0 BRA `(.L_x_12) ;  /* 0x0000000000088947 */ /* 0x000fea0003800000 */
[----:B------:R0:W5:Y:S01]  /*1080*/  LD.E R155, desc[UR36][R4.64] ;  /* 0x00000024049b7980 */ /* 0x000162000c101900 */
[----:B------:R-:W-:Y:S05]  /*1090*/  BRA `(.L_x_13) ;  /* 0x0000000000247947 */ /* 0x000fea0003800000 */
.L_x_12:
[----:B------:R-:W-:Y:S02]  /*10a0*/  ULDC.64 UR4, c[0x0][0x588] ;  /* 0x0001620000047ab9 */ /* 0x000fe40000000a00 */
[----:B------:R-:W-:-:S04]  /*10b0*/  ISETP.NE.U32.AND P0, PT, RZ, UR4, PT ;  /* 0x00000004ff007c0c */ /* 0x000fc8000bf05070 */
[----:B------:R-:W-:-:S13]  /*10c0*/  ISETP.NE.AND.EX P0, PT, RZ, UR5, PT, P0 ;  /* 0x00000005ff007c0c */ /* 0x000fda000bf05300 */
[----:B------:R-:W-:Y:S05]  /*10d0*/  @!P0 BRA `(.L_x_14) ;  /* 0x00000000000c8947 */ /* 0x000fea0003800000 */
[----:B------:R-:W0:Y:S02]  /*10e0*/  LDC.64 R4, c[0x0][0x588] ;  /* 0x00016200ff047b82 */ /* 0x000e240000000a00 */
[----:B0-----:R1:W5:Y:S01]  /*10f0*/  LDG.E R155, desc[UR36][R4.64] ;  /* 0x00000024049b7981 */ /* 0x001362000c1e1900 */
[----:B------:R-:W-:Y:S05]  /*1100*/  BRA `(.L_x_13) ;  /* 0x0000000000087947 */ /* 0x000fea0003800000 */
.L_x_14:
[----:B------:R-:W-:Y:S02]  /*1110*/  ULDC UR4, c[0x0][0x580] ;  /* 0x0001600000047ab9 */ /* 0x000fe40000000800 */
[----:B------:R-:W-:-:S07]  /*1120*/  IMAD.U32 R155, RZ, RZ, UR4 ;  /* 0x00000004ff9b7e24 */ /* 0x000fce000f8e00ff */
.L_x_13:
[----:B------:R-:W-:Y:S02]  /*1130*/  ULDC.64 UR4, c[0x0][0x5a0] ;  /* 0x0001680000047ab9 */ /* 0x000fe40000000a00 */
[----:B------:R-:W-:-:S04]  /*1140*/  ISETP.NE.U32.AND P0, PT, RZ, UR4, PT ;  /* 0x00000004ff007c0c */ /* 0x000fc8000bf05070 */
[----:B------:R-:W-:-:S13]  /*1150*/  ISETP.NE.AND.EX P0, PT, RZ, UR5, PT, P0 ;  /* 0x00000005ff007c0c */ /* 0x000fda000bf05300 */
[----:B------:R-:W-:Y:S05]  /*1160*/  @!P0 BRA `(.L_x_15) ;  /* 0x00000000001c8947 */ /* 0x000fea0003800000 */
[----:B01----:R-:W0:Y:S02]  /*1170*/  LDC.64 R4, c[0x0][0x5a0] ;  /* 0x00016800ff047b82 */ /* 0x003e240000000a00 */
[----:B0-----:R-:W2:Y:S02]  /*1180*/  LDG.E.64 R4, desc[UR36][R4.64] ;  /* 0x0000002404047981 */ /* 0x001ea4000c1e1b00 */
[----:B--2---:R-:W-:-:S04]  /*1190*/  ISETP.NE.U32.AND P0, PT, R4, RZ, PT ;  /* 0x000000ff0400720c */ /* 0x004fc80003f05070 */
[----:B------:R-:W-:-:S13]  /*11a0*/  ISETP.NE.AND.EX P0, PT, R5, RZ, PT, P0 ;  /* 0x000000ff0500720c */ /* 0x000fda0003f05300 */
[----:B------:R-:W-:Y:S05]  /*11b0*/  @!P0 BRA `(.L_x_15) ;  /* 0x0000000000088947 */ /* 0x000fea0003800000 */
[----:B------:R0:W5:Y:S01]  /*11c0*/  LD.E R156, desc[UR36][R4.64] ;  /* 0x00000024049c7980 */ /* 0x000162000c101900 */
[----:B------:R-:W-:Y:S05]  /*11d0*/  BRA `(.L_x_16) ;  /* 0x0000000000247947 */ /* 0x000fea0003800000 */
.L_x_15:
[----:B------:R-:W-:Y:S02]  /*11e0*/  ULDC.64 UR4, c[0x0][0x590] ;  /* 0x0001640000047ab9 */ /* 0x000fe40000000a00 */
[----:B------:R-:W-:-:S04]  /*11f0*/  ISETP.NE.U32.AND P0, PT, RZ, UR4, PT ;  /* 0x00000004ff007c0c */ /* 0x000fc8000bf05070 */
[----:B------:R-:W-:-:S13]  /*1200*/  ISETP.NE.AND.EX P0, PT, RZ, UR5, PT, P0 ;  /* 0x00000005ff007c0c */ /* 0x000fda000bf05300 */
[----:B------:R-:W-:Y:S05]  /*1210*/  @!P0 BRA `(.L_x_17) ;  /* 0x00000000000c8947 */ /* 0x000fea0003800000 */
[----:B------:R-:W2:Y:S02]  /*1220*/  LDC.64 R156, c[0x0][0x590] ;  /* 0x00016400ff9c7b82 */ /* 0x000ea40000000a00 */
[----:B--2---:R2:W5:Y:S01]  /*1230*/  LDG.E R156, desc[UR36][R156.64] ;  /* 0x000000249c9c7981 */ /* 0x004562000c1e1900 */
[----:B------:R-:W-:Y:S05]  /*1240*/  BRA `(.L_x_16) ;  /* 0x0000000000087947 */ /* 0x000fea0003800000 */
.L_x_17:
[----:B------:R-:W-:Y:S02]  /*1250*/  ULDC UR4, c[0x0][0x584] ;  /* 0x0001610000047ab9 */ /* 0x000fe40000000800 */
[----:B------:R-:W-:-:S07]  /*1260*/  IMAD.U32 R156, RZ, RZ, UR4 ;  /* 0x00000004ff9c7e24 */ /* 0x000fce000f8e00ff */
.L_x_16:
[----:B------:R-:W-:-:S13]  /*1270*/  LOP3.LUT P0, RZ, R0, 0xff, RZ, 0xc0, !PT ;  /* 0x000000ff00ff7812 */ /* 0x000fda000780c0ff */
[----:B------:R-:W-:Y:S05]  /*1280*/  @!P0 EXIT ;  /* 0x000000000000894d */ /* 0x000fea0003800000 */
[----:B------:R-:W-:Y:S01]  /*1290*/  ULDC UR4, c[0x0][0x28c] ;  /* 0x0000a30000047ab9 */ /* 0x000fe20000000800 */
[----:B------:R-:W-:Y:S01]  /*12a0*/  LOP3.LUT R166, R19, 0x1, RZ, 0xfc, !PT ;  /* 0x0000000113a67812 */ /* 0x000fe200078efcff */
[----:B------:R-:W-:Y:S01]  /*12b0*/  UIADD3 UR4, UR4, 0x1f, URZ ;  /* 0x0000001f04047890 */ /* 0x000fe2000fffe03f */
[----:B------:R-:W-:Y:S01]  /*12c0*/  UMOV UR38, URZ ;  /* 0x0000003f00267c82 */ /* 0x000fe20008000000 */
[----:B------:R-:W-:Y:S02]  /*12d0*/  UMOV UR39, URZ ;  /* 0x0000003f00277c82 */ /* 0x000fe40008000000 */
[----:B------:R-:W-:-:S04]  /*12e0*/  USHF.R.S32.HI UR5, URZ, 0x1f, UR4 ;  /* 0x0000001f3f057899 */ /* 0x000fc80008011404 */
[----:B------:R-:W-:-:S04]  /*12f0*/  ULEA.HI UR5, UR5, UR4, URZ, 0x5 ;  /* 0x0000000405057291 */ /* 0x000fc8000f8f283f */
[----:B------:R-:W-:-:S12]  /*1300*/  USHF.R.S32.HI UR40, URZ, 0x5, UR5 ;  /* 0x000000053f287899 */ /* 0x000fd80008011405 */
.L_x_291:
[----:B------:R-:W-:Y:S01]  /*1310*/  LOP3.LUT R0, R18, 0x80, RZ, 0xc0, !PT ;  /* 0x0000008012007812 */ /* 0x000fe200078ec0ff */
[----:B---3--:R-:W3:Y:S01]  /*1320*/  S2UR UR7, SR_CgaCtaId ;  /* 0x00000000000779c3 */ /* 0x008ee20000008800 */
[----:B------:R-:W-:Y:S02]  /*1330*/  UMOV UR6, 0x400 ;  /* 0x0000040000067882 */ /* 0x000fe40000000000 */
[----:B------:R-:W-:-:S06]  /*1340*/  SHF.R.U32.HI R0, RZ, 0x7, R0 ;  /* 0x00000007ff007819 */ /* 0x000fcc0000011600 */
[----:B----4-:R-:W4:Y:S01]  /*1350*/  SHFL.IDX PT, R0, R0, RZ, 0x1f ;  /* 0x00001fff00007589 */ /* 0x010f2200000e0000 */
[----:B---3--:R-:W-:Y:S01]  /*1360*/  ULEA UR6, UR7, UR6, 0x18 ;  /* 0x0000000607067291 */ /* 0x008fe2000f8ec03f */
[----:B----4-:R-:W-:-:S13]  /*1370*/  R2UR UR4, R0 ;  /* 0x00000000000472ca */ /* 0x010fda00000e0000 */
[----:B------:R-:W-:-:S04]  /*1380*/  ULEA.HI UR5, UR4, UR4, URZ, 0x1 ;  /* 0x0000000404057291 */ /* 0x000fc8000f8f083f */
[----:B------:R-:W-:-:S04]  /*1390*/  ULOP3.LUT UR5, UR5, 0xffffe, URZ, 0xc0, !UPT ;  /* 0x000ffffe05057892 */ /* 0x000fc8000f8ec03f */
[----:B------:R-:W-:-:S03]  /*13a0*/  UIADD3 UR5, UR4, -UR5, URZ ;  /* 0x8000000504057290 */ /* 0x000fc6000fffe03f */
[----:B------:R-:W-:Y:S01]  /*13b0*/  ULDC UR4, c[0x0][0x28c] ;  /* 0x0000a30000047ab9 */ /* 0x000fe20000000800 */
[----:B------:R-:W-:Y:S01]  /*13c0*/  ULEA UR5, UR5, UR6, 0xc ;  /* 0x0000000605057291 */ /* 0x000fe2000f8e603f */
[----:B------:R-:W-:-:S03]  /*13d0*/  ISETP.LT.AND P0, PT, RZ, UR4, PT ;  /* 0x00000004ff007c0c */ /* 0x000fc6000bf01270 */
[----:B------:R-:W-:-:S04]  /*13e0*/  UIADD3 UR5, UR5, 0x180, URZ ;  /* 0x0000018005057890 */ /* 0x000fc8000fffe03f */
[----:B------:R-:W-:-:S04]  /*13f0*/  USHF.R.U32.HI UR5, URZ, 0x4, UR5 ;  /* 0x000000043f057899 */ /* 0x000fc80008011605 */
[----:B------:R-:W-:Y:S02]  /*1400*/  ULOP3.LUT UR41, UR5, 0x3fff, URZ, 0xc0, !UPT ;  /* 0x00003fff05297892 */ /* 0x000fe4000f8ec03f */
[----:B-12---:R-:W-:Y:S10]  /*1410*/  @P0 BRA `(.L_x_18) ;  /* 0x0000000000400947 */ /* 0x006ff40003800000 */
[----:B------:R-:W-:Y:S01]  /*1420*/  MOV R0, 0x0 ;  /* 0x0000000000007802 */ /* 0x000fe20000000f00 */
[----:B------:R-:W-:Y:S01]  /*1430*/  ULDC.64 UR4, c[0x4][0x68] ;  /* 0x01001a0000047ab9 */ /* 0x000fe20000000a00 */
[----:B------:R-:W-:Y:S01]  /*1440*/  ULDC.64 UR6, c[0x4][0x8] ;  /* 0x0100020000067ab9 */ /* 0x000fe20000000a00 */
[----:B01----:R-:W-:Y:S01]  /*1450*/  IMAD.U32 R4, RZ, RZ, UR4 ;  /* 0x00000004ff047e24 */ /* 0x003fe2000f8e00ff */
[----:B------:R0:W1:Y:S01]  /*1460*/  LDC.64 R14, c[0x4][R0] ;  /* 0x01000000000e7b82 */ /* 0x0000620000000a00 */
[----:B------:R-:W-:Y:S01]  /*1470*/  IMAD.U32 R5, RZ, RZ, UR5 ;  /* 0x00000005ff057e24 */ /* 0x000fe2000f8e00ff */
[----:B------:R-:W-:Y:S01]  /*1480*/  ULDC.64 UR4, c[0x4][0x70] ;  /* 0x01001c0000047ab9 */ /* 0x000fe20000000a00 */
[----:B------:R-:W-:Y:S01]  /*1490*/  MOV R10, UR6 ;  /* 0x00000006000a7c02 */ /* 0x000fe20008000f00 */
[----:B------:R-:W-:Y:S02]  /*14a0*/  IMAD.U32 R6, RZ, RZ, UR4 ;  /* 0x00000004ff067e24 */ /* 0x000fe4000f8e00ff */
[----:B------:R-:W-:-:S02]  /*14b0*/  IMAD.U32 R7, RZ, RZ, UR5 ;  /* 0x00000005ff077e24 */ /* 0x000fc4000f8e00ff */
[----:B------:R-:W-:Y:S02]  /*14c0*/  IMAD.U32 R11, RZ, RZ, UR7 ;  /* 0x00000007ff0b7e24 */ /* 0x000fe4000f8e00ff */
[----:B------:R-:W-:Y:S02]  /*14d0*/  IMAD.MOV.U32 R8, RZ, RZ, 0x1e1 ;  /* 0x000001e1ff087424 */ /* 0x000fe400078e00ff */
[----:B------:R-:W-:Y:S02]  /*14e0*/  IMAD.MOV.U32 R12, RZ, RZ, 0x1 ;  /* 0x00000001ff0c7424 */ /* 0x000fe400078e00ff */
[----:B0-----:R-:W-:-:S07]  /*14f0*/  IMAD.MOV.U32 R13, RZ, RZ, RZ ;  /* 0x000000ffff0d7224 */ /* 0x001fce00078e00ff */
[----:B------:R-:W-:-:S07]  /*1500*/  LEPC R20, `(.L_x_18) ;  /* 0x000000001014794e */ /* 0x000fce0000000000 */
[----:B-12--5:R-:W-:Y:S05]  /*1510*/  CALL.ABS.NOINC R14 ;  /* 0x000000000e007343 */ /* 0x026fea0003c00000 */
.L_x_18:
[----:B------:R-:W-:-:S13]  /*1520*/  ISETP.NE.AND P0, PT, R166, 0x3, PT ;  /* 0x00000003a600780c */ /* 0x000fda0003f05270 */
[----:B------:R-:W-:Y:S05]  /*1530*/  @!P0 BRA `(.L_x_19) ;  /* 0x0000000000048947 */ /* 0x000fea0003800000 */
[----:B------:R-:W-:Y:S01]  /*1540*/  BPT.TRAP 0x1 ;  /* 0x000000040000795c */ /* 0x000fe20000300000 */
.L_x_19:
[----:B------:R-:W3:Y:S01]  /*1550*/  S2UR UR5, SR_CgaCtaId ;  /* 0x00000000000579c3 */ /* 0x000ee20000008800 */
[----:B------:R-:W-:Y:S01]  /*1560*/  UMOV UR4, 0x400 ;  /* 0x0000040000047882 */ /* 0x000fe20000000000 */
[----:B------:R-:W-:Y:S02]  /*1570*/  IMAD.U32 R0, RZ, RZ, UR38 ;  /* 0x00000026ff007e24 */ /* 0x000fe4000f8e00ff */
[----:B------:R-:W-:-:S03]  /*1580*/  IMAD.U32 R3, RZ, RZ, UR39 ;  /* 0x00000027ff037e24 */ /* 0x000fc6000f8e00ff */
[----:B------:R-:W-:Y:S01]  /*1590*/  SHF.L.U32 R0, R0, 0x1f, RZ ;  /* 0x0000001f00007819 */ /* 0x000fe200000006ff */
[----:B---3--:R-:W-:-:S06]  /*15a0*/  ULEA UR4, UR5, UR4, 0x18 ;  /* 0x0000000405047291 */ /* 0x008fcc000f8ec03f */
[----:B------:R-:W-:-:S04]  /*15b0*/  IMAD.U32 R6, RZ, RZ, UR4 ;  /* 0x00000004ff067e24 */ /* 0x000fc8000f8e00ff */
[----:B------:R-:W-:-:S04]  /*15c0*/  IMAD R3, R3, 0x8, R6 ;  /* 0x0000000803037824 */ /* 0x000fc800078e0206 */
[----:B------:R3:W4:Y:S01]  /*15d0*/  SYNCS.PHASECHK.TRANS64.TRYWAIT P1, [R3+URZ], R0 ;  /* 0x00000000030075a7 */ /* 0x000722000802017f */
[----:B------:R-:W-:Y:S05]  /*15e0*/  @!P0 BRA `(.L_x_20) ;  /* 0x0000000000048947 */ /* 0x000fea0003800000 */
[----:B------:R-:W-:Y:S01]  /*15f0*/  BPT.TRAP 0x1 ;  /* 0x000000040000795c */ /* 0x000fe20000300000 */
.L_x_20:
[----:B----4-:R-:W-:Y:S05]  /*1600*/  @P1 BRA `(.L_x_21) ;  /* 0x0000000000081947 */ /* 0x010fea0003800000 */
[----:B------:R-:W4:Y:S02]  /*1610*/  SYNCS.PHASECHK.TRANS64.TRYWAIT P1, [R3+URZ], R0 ;  /* 0x00000000030075a7 */ /* 0x000f24000802017f */
[----:B----4-:R-:W-:Y:S05]  /*1620*/  @!P1 BRA `(.L_x_22) ;  /* 0x000000b0002c9947 */ /* 0x010fea0003800000 */
.L_x_21:
[----:B------:R-:W-:-:S04]  /*1630*/  UISETP.LT.AND UP0, UPT, UR40, 0x1, UPT ;  /* 0x000000012800788c */ /* 0x000fc8000bf01270 */
[----:B------:R-:W-:-:S06]  /*1640*/  USEL UR4, UR40, 0x1, UP0 ;  /* 0x0000000128047887 */ /* 0x000fcc0008000000 */
[----:B---34-:R-:W-:Y:S01]  /*1650*/  IMAD.U32 R0, RZ, RZ, UR4 ;  /* 0x00000004ff007e24 */ /* 0x018fe2000f8e00ff */
[----:B------:R-:W-:Y:S05]  /*1660*/  WARPSYNC.ALL ;  /* 0x0000000000007948 */ /* 0x000fea0003800000 */
[----:B------:R-:W-:-:S04]  /*1670*/  IADD3 R0, -R0, UR40, RZ ;  /* 0x0000002800007c10 */ /* 0x000fc8000fffe1ff */
[----:B------:R-:W-:Y:S02]  /*1680*/  ISETP.GE.AND P1, PT, R0, 0x1, PT ;  /* 0x000000010000780c */ /* 0x000fe40003f26270 */
[----:B------:R-:W-:Y:S01]  /*1690*/  R2UR UR4, R6 ;  /* 0x00000000060472ca */ /* 0x000fe200000e0000 */
[----:B------:R-:W-:Y:S01]  /*16a0*/  WARPGROUP.ARRIVE ;  /* 0x00000000000079c5 */ /* 0x000fe20000000000 */
[----:B------:R-:W-:Y:S01]  /*16b0*/  UMOV UR9, 0x80000020 ;  /* 0x8000002000097882 */ /* 0x000fe20000000000 */
[----:B------:R-:W-:-:S10]  /*16c0*/  UMOV UR11, 0x80000020 ;  /* 0x80000020000b7882 */ /* 0x000fd40000000000 */
[----:B------:R-:W-:-:S04]  /*16d0*/  UIADD3 UR4, UR4, 0x21180, URZ ;  /* 0x0002118004047890 */ /* 0x000fc8000fffe03f */
[----:B------:R-:W-:-:S04]  /*16e0*/  USHF.R.U32.HI UR4, URZ, 0x4, UR4 ;  /* 0x000000043f047899 */ /* 0x000fc80008011604 */
[----:B------:R-:W-:Y:S02]  /*16f0*/  ULOP3.LUT UR5, UR4, 0x3fff, URZ, 0xc0, !UPT ;  /* 0x00003fff04057892 */ /* 0x000fe4000f8ec03f */
[----:B------:R-:W-:Y:S02]  /*1700*/  ULOP3.LUT UR4, UR41, 0x10000, URZ, 0xfc, !UPT ;  /* 0x0001000029047892 */ /* 0x000fe4000f8efc3f */
[----:B------:R-:W-:Y:S02]  /*1710*/  ULOP3.LUT UR5, UR5, 0x10000, URZ, 0xfc, !UPT ;  /* 0x0001000005057892 */ /* 0x000fe4000f8efc3f */
[----:B------:R-:W-:Y:S02]  /*1720*/  UIMAD UR6, UR39, 0x300, UR4 ;  /* 0x00000300270678a4 */ /* 0x000fe4000f8e0204 */
[----:B------:R-:W-:-:S05]  /*1730*/  ULEA UR7, UR39, UR5, 0x9 ;  /* 0x0000000527077291 */ /* 0x000fca000f8e483f */
[----:B------:R-:W-:Y:S02]  /*1740*/  UMOV UR8, UR6 ;  /* 0x0000000600087c82 */ /* 0x000fe40008000000 */
[----:B------:R-:W-:Y:S02]  /*1750*/  UMOV UR10, UR7 ;  /* 0x00000007000a7c82 */ /* 0x000fe40008000000 */
[----:B------:R-:W-:Y:S01]  /*1760*/  HGMMA.64x128x16.F32.BF16 R88, gdesc[UR8], RZ, !UPT, gsb0 ;  /* 0x01e00000085879f0 */ /* 0x000fe2000c0018ff */
[----:B------:R-:W-:Y:S01]  /*1770*/  UIADD3 UR8, UR6, 0x200, URZ ;  /* 0x0000020006087890 */ /* 0x000fe2000fffe03f */
[----:B------:R-:W-:Y:S01]  /*1780*/  UMOV UR9, 0x80000020 ;  /* 0x8000002000097882 */ /* 0x000fe20000000000 */
[----:B------:R-:W-:Y:S02]  /*1790*/  WARPGROUP.DEPBAR.LE gsb0, 0x0 ;  /* 0x00008000000079c5 */ /* 0x000fe40000010000 */
[----:B------:R-:W-:-:S07]  /*17a0*/  WARPGROUP.ARRIVE ;  /* 0x00000000000079c5 */ /* 0x000fce0000000000 */
[----:B------:R-:W-:Y:S01]  /*17b0*/  HGMMA.64x128x16.F32.BF16 R24, gdesc[UR8], RZ, !UPT, gsb0 ;  /* 0x01e00000081879f0 */ /* 0x000fe2000c0018ff */
[----:B------:R-:W-:Y:S02]  /*17c0*/  UIADD3 UR8, UR6, 0x2, URZ ;  /* 0x0000000206087890 */ /* 0x000fe4000fffe03f */
[----:B------:R-:W-:Y:S01]  /*17d0*/  UIADD3 UR10, UR7, 0x2, URZ ;  /* 0x00000002070a7890 */ /* 0x000fe2000fffe03f */
[----:B------:R-:W-:Y:S01]  /*17e0*/  UMOV UR9, 0x80000020 ;  /* 0x8000002000097882 */ /* 0x000fe20000000000 */
[----:B------:R-:W-:Y:S01]  /*17f0*/  UMOV UR11, 0x80000020 ;  /* 0x80000020000b7882 */ /* 0x000fe20000000000 */
[----:B------:R-:W-:Y:S02]  /*1800*/  WARPGROUP.DEPBAR.LE gsb0, 0x0 ;  /* 0x00008000000079c5 */ /* 0x000fe40000010000 */
[----:B------:R-:W-:-:S06]  /*1810*/  WARPGROUP.ARRIVE ;  /* 0x00000000000079c5 */ /* 0x000fcc0000000000 */
[----:B------:R-:W-:Y:S01]  /*1820*/  HGMMA.64x128x16.F32.BF16 R88, gdesc[UR8], R88, gsb0 ;  /* 0x01e00000085879f0 */ /* 0x000fe20008001858 */
[----:B------:R-:W-:Y:S01]  /*1830*/  UIADD3 UR8, UR6, 0x202, URZ ;  /* 0x0000020206087890 */ /* 0x000fe2000fffe03f */
[----:B------:R-:W-:Y:S01]  /*1840*/  UMOV UR9, 0x80000020 ;  /* 0x8000002000097882 */ /* 0x000fe20000000000 */
[----:B------:R-:W-:Y:S02]  /*1850*/  WARPGROUP.DEPBAR.LE gsb0, 0x0 ;  /* 0x00008000000079c5 */ /* 0x000fe40000010000 */
[----:B------:R-:W-:-:S07]  /*1860*/  WARPGROUP.ARRIVE ;  /* 0x00000000000079c5 */ /* 0x000fce0000000000 */
[----:B------:R-:W-:Y:S03]  /*1870*/  HGMMA.64x128x16.F32.BF16 R24, gdesc[UR8], R24, gsb0 ;  /* 0x01e00000081879f0 */ /* 0x000fe60008001818 */
[----:B------:R-:W-:Y:S02]  /*1880*/  WARPGROUP.DEPBAR.LE gsb0, 0x0 ;  /* 0x00008000000079c5 */ /* 0x000fe40000010000 */
[----:B------:R-:W-:Y:S05]  /*1890*/  @!P1 BRA `(.L_x_23) ;  /* 0x0000000400149947 */ /* 0x000fea0003800000 */
[----:B------:R-:W-:Y:S02]  /*18a0*/  UIADD3 UR6, UR39, 0x1, URZ ;  /* 0x0000000127067890 */ /* 0x000fe4000fffe03f */
[----:B------:R-:W-:Y:S02]  /*18b0*/  IMAD.U32 R3, RZ, RZ, UR39 ;  /* 0x00000027ff037e24 */ /* 0x000fe4000f8e00ff */
[----:B------:R-:W-:-:S04]  /*18c0*/  UISETP.NE.AND UP0, UPT, UR6, 0xb, UPT ;  /* 0x0000000b0600788c */ /* 0x000fc8000bf05270 */
[----:B------:R-:W-:Y:S02]  /*18d0*/  USEL UR7, URZ, 0x1, UP0 ;  /* 0x000000013f077887 */ /* 0x000fe40008000000 */
[----:B------:R-:W-:Y:S02]  /*18e0*/  USEL UR6, UR6, URZ, UP0 ;  /* 0x0000003f06067287 */ /* 0x000fe40008000000 */
[----:B------:R-:W-:-:S06]  /*18f0*/  ULOP3.LUT UR7, UR38, UR7, URZ, 0x3c, !UPT ;  /* 0x0000000726077292 */ /* 0x000fcc000f8e3c3f */
[----:B------:R-:W-:-:S07]  /*1900*/  IMAD.U32 R7, RZ, RZ, UR7 ;  /* 0x00000007ff077e24 */ /* 0x000fce000f8e00ff */
.L_x_30:
[----:B------:R-:W-:Y:S05]  /*1910*/  @!P0 BRA `(.L_x_24) ;  /* 0x0000000000048947 */ /* 0x000fea0003800000 */
[----:B------:R-:W-:Y:S01]  /*1920*/  BPT.TRAP 0x1 ;  /* 0x000000040000795c */ /* 0x000fe20000300000 */
.L_x_24:
[----:B------:R-:W3:Y:S01]  /*1930*/  S2UR UR8, SR_CgaCtaId ;  /* 0x00000000000879c3 */ /* 0x000ee20000008800 */
[----:B------:R-:W-:Y:S01]  /*1940*/  UMOV UR7, 0x400 ;  /* 0x0000040000077882 */ /* 0x000fe20000000000 */
[----:B01----:R-:W-:Y:S01]  /*1950*/  IMAD.U32 R5, RZ, RZ, UR6 ;  /* 0x00000006ff057e24 */ /* 0x003fe2000f8e00ff */
[----:B------:R-:W-:Y:S01]  /*1960*/  SHF.L.U32 R4, R7, 0x1f, RZ ;  /* 0x0000001f07047819 */ /* 0x000fe200000006ff */
[----:B---3--:R-:W-:-:S06]  /*1970*/  ULEA UR7, UR8, UR7, 0x18 ;  /* 0x0000000708077291 */ /* 0x008fcc000f8ec03f */
[----:B------:R-:W-:-:S04]  /*1980*/  IMAD.U32 R6, RZ, RZ, UR7 ;  /* 0x00000007ff067e24 */ /* 0x000fc8000f8e00ff */
[----:B------:R-:W-:-:S04]  /*1990*/  IMAD R5, R5, 0x8, R6 ;  /* 0x0000000805057824 */ /* 0x000fc800078e0206 */
[----:B------:R0:W1:Y:S01]  /*19a0*/  SYNCS.PHASECHK.TRANS64.TRYWAIT P1, [R5+URZ], R4 ;  /* 0x00000004050075a7 */ /* 0x000062000802017f */
[----:B------:R-:W-:Y:S05]  /*19b0*/  @!P0 BRA `(.L_x_25) ;  /* 0x0000000000048947 */ /* 0x000fea0003800000 */
[----:B------:R-:W-:Y:S01]  /*19c0*/  BPT.TRAP 0x1 ;  /* 0x000000040000795c */ /* 0x000fe20000300000 */
.L_x_25:
[----:B-1----:R-:W-:Y:S05]  /*19d0*/  @P1 BRA `(.L_x_26) ;  /* 0x0000000000081947 */ /* 0x002fea0003800000 */
[----:B------:R-:W1:Y:S02]  /*19e0*/  SYNCS.PHASECHK.TRANS64.TRYWAIT P1, [R5+URZ], R4 ;  /* 0x00000004050075a7 */ /* 0x000e64000802017f */
[----:B-1----:R-:W-:Y:S05]  /*19f0*/  @!P1 BRA `(.L_x_27) ;  /* 0x000000ac004c9947 */ /* 0x002fea0003800000 */
.L_x_26:
[----:B------:R-:W-:Y:S01]  /*1a00*/  UIMAD UR7, UR6, 0x300, UR4 ;  /* 0x00000300060778a4 */ /* 0x000fe2000f8e0204 */
[----:B------:R-:W-:Y:S01]  /*1a10*/  WARPGROUP.ARRIVE ;  /* 0x00000000000079c5 */ /* 0x000fe20000000000 */
[----:B------:R-:W-:Y:S01]  /*1a20*/  ULEA UR12, UR6, UR5, 0x9 ;  /* 0x00000005060c7291 */ /* 0x000fe2000f8e483f */
[----:B------:R-:W-:Y:S01]  /*1a30*/  UMOV UR9, 0x80000020 ;  /* 0x8000002000097882 */ /* 0x000fe20000000000 */
[----:B------:R-:W-:-:S03]  /*1a40*/  UMOV UR11, 0x80000020 ;  /* 0x80000020000b7882 */ /* 0x000fc60000000000 */
[----:B------:R-:W-:Y:S02]  /*1a50*/  UMOV UR8, UR7 ;  /* 0x0000000700087c82 */ /* 0x000fe40008000000 */
[----:B------:R-:W-:Y:S02]  /*1a60*/  UMOV UR10, UR12 ;  /* 0x0000000c000a7c82 */ /* 0x000fe40008000000 */
[----:B------:R-:W-:Y:S01]  /*1a70*/  HGMMA.64x128x16.F32.BF16 R88, gdesc[UR8], R88, gsb0 ;  /* 0x01e00000085879f0 */ /* 0x000fe20008001858 */
[----:B------:R-:W-:Y:S01]  /*1a80*/  UIADD3 UR8, UR7, 0x200, URZ ;  /* 0x0000020007087890 */ /* 0x000fe2000fffe03f */
[----:B------:R-:W-:Y:S01]  /*1a90*/  UMOV UR9, 0x80000020 ;  /* 0x8000002000097882 */ /* 0x000fe20000000000 */
[----:B------:R-:W-:Y:S02]  /*1aa0*/  WARPGROUP.DEPBAR.LE gsb0, 0x0 ;  /* 0x00008000000079c5 */ /* 0x000fe40000010000 */
[----:B------:R-:W-:-:S07]  /*1ab0*/  WARPGROUP.ARRIVE ;  /* 0x00000000000079c5 */ /* 0x000fce0000000000 */
[----:B------:R-:W-:Y:S01]  /*1ac0*/  HGMMA.64x128x16.F32.BF16 R24, gdesc[UR8], R24, gsb0 ;  /* 0x01e00000081879f0 */ /* 0x000fe20008001818 */
        /* <DEDUP_REMOVED lines=14> */
[----:B------:R-:W-:Y:S01]  /*1bb0*/  BPT.TRAP 0x1 ;  /* 0x000000040000795c */ /* 0x000fe20000300000 */
.L_x_28:
[----:B------:R-:W-:-:S13]  /*1bc0*/  ISETP.NE.AND P1, PT, R22, RZ, PT ;  /* 0x000000ff1600720c */ /* 0x000fda0003f25270 */
[----:B01----:R-:W-:-:S05]  /*1bd0*/  @P1 LEA R4, R3, R6, 0x3 ;  /* 0x0000000603041211 */ /* 0x003fca00078e18ff */
[----:B------:R-:W-:-:S05]  /*1be0*/  @P1 VIADD R5, R4, 0x58 ;  /* 0x0000005804051836 */ /* 0x000fca0000000000 */
[----:B------:R-:W-:-:S04]  /*1bf0*/  @P1 PRMT R5, R152, 0x654, R5 ;  /* 0x0000065498051816 */ /* 0x000fc80000000005 */
[----:B------:R0:W-:Y:S01]  /*1c00*/  @P1 SYNCS.ARRIVE.TRANS64.RED.A1T0 RZ, [R5+URZ], RZ ;  /* 0x000000ff05ff19a7 */ /* 0x0001e2000810043f */
[----:B------:R-:W-:-:S13]  /*1c10*/  ISETP.GT.U32.AND P1, PT, R19, 0x1, PT ;  /* 0x000000011300780c */ /* 0x000fda0003f24070 */
[----:B0-----:R-:W-:Y:S05]  /*1c20*/  @P1 BRA `(.L_x_29) ;  /* 0x0000000000041947 */ /* 0x001fea0003800000 */
[----:B------:R-:W-:Y:S01]  /*1c30*/  BPT.TRAP 0x1 ;  /* 0x000000040000795c */ /* 0x000fe20000300000 */
.L_x_29:
[----:B------:R-:W-:Y:S01]  /*1c40*/  UIADD3 UR6, UR6, 0x1, URZ ;  /* 0x0000000106067890 */ /* 0x000fe2000fffe03f */
[C---:B------:R-:W-:Y:S01]  /*1c50*/  ISETP.GT.AND P2, PT, R0.reuse, 0x1, PT ;  /* 0x000000010000780c */ /* 0x040fe20003f44270 */
[----:B------:R-:W-:Y:S02]  /*1c60*/  VIADD R3, R3, 0x1 ;  /* 0x0000000103037836 */ /* 0x000fe40000000000 */
[----:B------:R-:W-:Y:S01]  /*1c70*/  UISETP.NE.AND UP0, UPT, UR6, 0xb, UPT ;  /* 0x0000000b0600788c */ /* 0x000fe2000bf05270 */
[----:B------:R-:W-:Y:S02]  /*1c80*/  VIADD R0, R0, 0xffffffff ;  /* 0xffffffff00007836 */ /* 0x000fe40000000000 */
[C---:B------:R-:W-:Y:S01]  /*1c90*/  ISETP.NE.AND P1, PT, R3.reuse, 0xb, PT ;  /* 0x0000000b0300780c */ /* 0x040fe20003f25270 */
[----:B------:R-:W-:Y:S02]  /*1ca0*/  USEL UR7, URZ, 0x1, UP0 ;  /* 0x000000013f077887 */ /* 0x000fe40008000000 */
[----:B------:R-:W-:Y:S01]  /*1cb0*/  USEL UR6, UR6, URZ, UP0 ;  /* 0x0000003f06067287 */ /* 0x000fe20008000000 */
[----:B------:R-:W-:-:S03]  /*1cc0*/  SEL R3, R3, RZ, P1 ;  /* 0x000000ff03037207 */ /* 0x000fc60000800000 */
[----:B------:R-:W-:Y:S01]  /*1cd0*/  LOP3.LUT R7, R7, UR7, RZ, 0x3c, !PT ;  /* 0x0000000707077c12 */ /* 0x000fe2000f8e3cff */
[----:B------:R-:W-:Y:S07]  /*1ce0*/  @P2 BRA `(.L_x_30) ;  /* 0xfffffffc00082947 */ /* 0x000fee000383ffff */
.L_x_23:
[----:B------:R-:W3:Y:S02]  /*1cf0*/  LDC R0, c[0x0][0x28c] ;  /* 0x0000a300ff007b82 */ /* 0x000ee40000000800 */
[----:B---3--:R-:W-:-:S13]  /*1d00*/  ISETP.GE.AND P1, PT, R0, 0x1, PT ;  /* 0x000000010000780c */ /* 0x008fda0003f26270 */
[----:B------:R-:W-:Y:S05]  /*1d10*/  @!P1 BRA `(.L_x_31) ;  /* 0x0000000000509947 */ /* 0x000fea0003800000 */
[----:B------:R-:W-:Y:S05]  /*1d20*/  @!P0 BRA `(.L_x_32) ;  /* 0x0000000000048947 */ /* 0x000fea0003800000 */
[----:B------:R-:W-:Y:S01]  /*1d30*/  BPT.TRAP 0x1 ;  /* 0x000000040000795c */ /* 0x000fe20000300000 */
.L_x_32:
[----:B------:R-:W-:Y:S01]  /*1d40*/  ISETP.NE.AND P0, PT, R22, RZ, PT ;  /* 0x000000ff1600720c */ /* 0x000fe20003f05270 */
[----:B------:R-:W-:Y:S01]  /*1d50*/  BSSY B0, `(.L_x_33) ;  /* 0x000000e000007945 */ /* 0x000fe20003800000 */
[----:B------:R-:W-:-:S11]  /*1d60*/  ISETP.GT.U32.AND P1, PT, R19, 0x1, PT ;  /* 0x000000011300780c */ /* 0x000fd60003f24070 */
[----:B------:R-:W-:Y:S05]  /*1d70*/  @!P0 BRA `(.L_x_34) ;  /* 0x00000000002c8947 */ /* 0x000fea0003800000 */
[----:B------:R-:W-:-:S04]  /*1d80*/  UISETP.LT.AND UP0, UPT, UR40, 0x1, UPT ;  /* 0x000000012800788c */ /* 0x000fc8000bf01270 */
[----:B------:R-:W-:-:S04]  /*1d90*/  USEL UR6, UR40, 0x1, UP0 ;  /* 0x0000000128067887 */ /* 0x000fc80008000000 */
[----:B------:R-:W-:-:S04]  /*1da0*/  UIADD3 UR6, UR39, UR40, -UR6 ;  /* 0x0000002827067290 */ /* 0x000fc8000fffe806 */
[----:B------:R-:W-:-:S04]  /*1db0*/  UIMAD.WIDE.U32 UR4, UR6, -0x45d1745d, URZ ;  /* 0xba2e8ba3060478a5 */ /* 0x000fc8000f8e003f */
[----:B------:R-:W-:-:S04]  /*1dc0*/  USHF.R.U32.HI UR4, URZ, 0x3, UR5 ;  /* 0x000000033f047899 */ /* 0x000fc80008011605 */
[----:B------:R-:W-:-:S06]  /*1dd0*/  UIMAD UR6, UR4, -0xb, UR6 ;  /* 0xfffffff5040678a4 */ /* 0x000fcc000f8e0206 */
[----:B------:R-:W-:-:S04]  /*1de0*/  IMAD.U32 R3, RZ, RZ, UR6 ;  /* 0x00000006ff037e24 */ /* 0x000fc8000f8e00ff */
[----:B------:R-:W-:-:S04]  /*1df0*/  IMAD R0, R3, 0x8, R6 ;  /* 0x0000000803007824 */ /* 0x000fc800078e0206 */
[----:B------:R-:W-:-:S05]  /*1e00*/  VIADD R3, R0, 0x58 ;  /* 0x0000005800037836 */ /* 0x000fca0000000000 */
[----:B------:R-:W-:-:S04]  /*1e10*/  PRMT R3, R152, 0x654, R3 ;  /* 0x0000065498037816 */ /* 0x000fc80000000003 */
[----:B------:R3:W-:Y:S03]  /*1e20*/  SYNCS.ARRIVE.TRANS64.RED.A1T0 RZ, [R3+URZ], RZ ;  /* 0x000000ff03ff79a7 */ /* 0x0007e6000810043f */
.L_x_34:
[----:B------:R-:W-:Y:S05]  /*1e30*/  BSYNC B0 ;  /* 0x0000000000007941 */ /* 0x000fea0003800000 */
.L_x_33:
[----:B------:R-:W-:Y:S05]  /*1e40*/  @P1 BRA `(.L_x_31) ;  /* 0x0000000000041947 */ /* 0x000fea0003800000 */
[----:B------:R-:W-:Y:S01]  /*1e50*/  BPT.TRAP 0x1 ;  /* 0x000000040000795c */ /* 0x000fe20000300000 */
.L_x_31:
[----:B------:R-:W4:Y:S01]  /*1e60*/  LDC R6, c[0x0][0x288] ;  /* 0x0000a200ff067b82 */ /* 0x000f220000000800 */
[--C-:B------:R-:W-:Y:S01]  /*1e70*/  SHF.R.U32.HI R0, RZ, 0x2, R18.reuse ;  /* 0x00000002ff007819 */ /* 0x100fe20000011612 */
[----:B------:R-:W-:Y:S01]  /*1e80*/  IMAD.SHL.U32 R13, R154, 0x80, RZ ;  /* 0x000000809a0d7824 */ /* 0x000fe200078e00ff */
[----:B01----:R-:W-:Y:S01]  /*1e90*/  LOP3.LUT R4, R18, 0x60, RZ, 0xc0, !PT ;  /* 0x0000006012047812 */ /* 0x003fe200078ec0ff */
[----:B------:R-:W-:Y:S01]  /*1ea0*/  UIADD3 UR39, UR40, UR39, URZ ;  /* 0x0000002728277290 */ /* 0x000fe2000fffe03f */
[----:B------:R-:W-:Y:S01]  /*1eb0*/  SHF.R.U32.HI R5, RZ, 0x7, R18 ;  /* 0x00000007ff057819 */ /* 0x000fe20000011612 */
[----:B------:R-:W-:Y:S01]  /*1ec0*/  ULDC UR7, c[0x0][0x284] ;  /* 0x0000a10000077ab9 */ /* 0x000fe20000000800 */
[----:B---3--:R-:W-:Y:S01]  /*1ed0*/  LOP3.LUT R3, R0, 0x7, RZ, 0xc0, !PT ;  /* 0x0000000700037812 */ /* 0x008fe200078ec0ff */
[----:B------:R-:W-:Y:S01]  /*1ee0*/  UISETP.GT.U32.AND UP0, UPT, UR39, 0xa, UPT ;  /* 0x0000000a2700788c */ /* 0x000fe2000bf04070 */
[----:B------:R-:W-:Y:S01]  /*1ef0*/  SHF.R.U32.HI R4, RZ, 0x1, R4 ;  /* 0x00000001ff047819 */ /* 0x000fe20000011604 */
[----:B------:R-:W-:Y:S01]  /*1f00*/  UISETP.GE.U32.AND UP1, UPT, UR40, 0xb, UPT ;  /* 0x0000000b2800788c */ /* 0x000fe2000bf26070 */
[----:B------:R-:W-:Y:S01]  /*1f10*/  LOP3.LUT R0, R5, 0x1, RZ, 0xc0, !PT ;  /* 0x0000000105007812 */ /* 0x000fe200078ec0ff */
[----:B------:R-:W-:Y:S01]  /*1f20*/  UISETP.LT.U32.AND UP0, UPT, UR40, 0xb, UP0 ;  /* 0x0000000b2800788c */ /* 0x000fe20008701070 */
[----:B------:R-:W-:Y:S01]  /*1f30*/  IADD3 R5, RZ, -R4, -R3 ;  /* 0x80000004ff057210 */ /* 0x000fe20007ffe803 */
[----:B------:R-:W-:Y:S01]  /*1f40*/  ULDC.64 UR8, c[0x0][0x5d0] ;  /* 0x0001740000087ab9 */ /* 0x000fe20000000a00 */
[----:B------:R-:W-:Y:S01]  /*1f50*/  SHF.R.S32.HI R21, RZ, 0x1f, R23 ;  /* 0x0000001fff157819 */ /* 0x000fe20000011417 */
[C---:B------:R-:W-:Y:S01]  /*1f60*/  IMAD.SHL.U32 R8, R0.reuse, 0x40, RZ ;  /* 0x0000004000087824 */ /* 0x040fe200078e00ff */
[----:B------:R-:W-:Y:S01]  /*1f70*/  UIMAD.WIDE.U32 UR4, UR39, -0x45d1745d, URZ ;  /* 0xba2e8ba3270478a5 */ /* 0x000fe2000f8e003f */
[----:B------:R-:W-:Y:S01]  /*1f80*/  IMAD R9, R0, -0x40, R5 ;  /* 0xffffffc000097824 */ /* 0x000fe200078e0205 */
[----:B------:R-:W-:Y:S01]  /*1f90*/  LOP3.LUT R0, R18, 0x3, RZ, 0xc0, !PT ;  /* 0x0000000312007812 */ /* 0x000fe200078ec0ff */
[----:B------:R-:W-:Y:S01]  /*1fa0*/  USEL UR6, URZ, 0x1, !UP0 ;  /* 0x000000013f067887 */ /* 0x000fe2000c000000 */
[----:B------:R-:W-:Y:S01]  /*1fb0*/  LOP3.LUT R3, R8, 0x40, R3, 0xe2, !PT ;  /* 0x0000004008037812 */ /* 0x000fe200078ee203 */
[----:B------:R-:W-:-:S02]  /*1fc0*/  USHF.R.U32.HI UR4, URZ, 0x3, UR5 ;  /* 0x000000033f047899 */ /* 0x000fc40008011605 */
[----:B----4-:R-:W-:Y:S01]  /*1fd0*/  IMAD R10, R0, -0x2, R6 ;  /* 0xfffffffe000a7824 */ /* 0x010fe200078e0206 */
[----:B------:R-:W-:Y:S01]  /*1fe0*/  LOP3.LUT R8, R3, R4, RZ, 0xfc, !PT ;  /* 0x0000000403087212 */ /* 0x000fe200078efcff */
[----:B------:R-:W-:Y:S01]  /*1ff0*/  IMAD R0, R153, 0xc0, RZ ;  /* 0x000000c099007824 */ /* 0x000fe200078e02ff */
[----:B------:R-:W-:Y:S01]  /*2000*/  ISETP.GE.AND P0, PT, R13, R6, PT ;  /* 0x000000060d00720c */ /* 0x000fe20003f06270 */
[----:B------:R-:W-:Y:S01]  /*2010*/  IMAD.SHL.U32 R4, R18, 0x2, RZ ;  /* 0x0000000212047824 */ /* 0x000fe200078e00ff */
[----:B------:R-:W-:Y:S01]  /*2020*/  ULOP3.LUT UR38, UR38, UR6, URZ, 0x3c, !UPT ;  /* 0x0000000626267292 */ /* 0x000fe2000f8e3c3f */
[----:B------:R-:W-:Y:S01]  /*2030*/  IMAD R6, R21, UR8, RZ ;  /* 0x0000000815067c24 */ /* 0x000fe2000f8e02ff */
[C---:B------:R-:W-:Y:S01]  /*2040*/  ISETP.GE.OR P0, PT, R0.reuse, UR7, P0 ;  /* 0x0000000700007c0c */ /* 0x040fe20008706670 */
[----:B------:R-:W-:Y:S01]  /*2050*/  UIMAD UR39, UR4, -0xb, UR39 ;  /* 0xfffffff5042778a4 */ /* 0x000fe2000f8e0227 */
[----:B------:R-:W-:Y:S01]  /*2060*/  LOP3.LUT R4, R13, 0x6, R4, 0xf8, !PT ;  /* 0x000000060d047812 */ /* 0x000fe200078ef804 */
[----:B------:R-:W-:Y:S01]  /*2070*/  IMAD R11, R23, UR9, R6 ;  /* 0x00000009170b7c24 */ /* 0x000fe2000f8e0206 */
[----:B------:R-:W-:Y:S01]  /*2080*/  IADD3 R3, -R0, UR7, R9 ;  /* 0x0000000700037c10 */ /* 0x000fe2000fffe109 */
[----:B------:R-:W-:Y:S01]  /*2090*/  IMAD.MOV.U32 R9, RZ, RZ, RZ ;  /* 0x000000ffff097224 */ /* 0x000fe200078e00ff */
[----:B------:R-:W-:Y:S01]  /*20a0*/  SHF.R.S32.HI R5, RZ, 0x1f, R4 ;  /* 0x0000001fff057819 */ /* 0x000fe20000011404 */
[----:B------:R-:W-:Y:S01]  /*20b0*/  @UP1 ULOP3.LUT UR38, UR38, 0x1, UR4, 0x78, !UPT ;  /* 0x0000000126261892 */ /* 0x000fe2000f8e7804 */
[----:B------:R-:W-:-:S02]  /*20c0*/  IMAD.IADD R0, R10, 0x1, -R13 ;  /* 0x000000010a007824 */ /* 0x000fc400078e0a0d */
[----:B------:R-:W-:-:S04]  /*20d0*/  IMAD.WIDE R8, R153, 0xc0, R8 ;  /* 0x000000c099087825 */ /* 0x000fc800078e0208 */
[----:B------:R-:W-:-:S04]  /*20e0*/  IMAD.WIDE.U32 R6, R23, UR8, R4 ;  /* 0x0000000817067c25 */ /* 0x000fc8000f8e0004 */
[----:B------:R-:W-:Y:S01]  /*20f0*/  IMAD.IADD R11, R7, 0x1, R11 ;  /* 0x00000001070b7824 */ /* 0x000fe200078e020b */
[----:B------:R-:W-:Y:S01]  /*2100*/  MOV R10, R6 ;  /* 0x00000006000a7202 */ /* 0x000fe20000000f00 */
[----:B------:R-:W-:Y:S01]  /*2110*/  IMAD.MOV.U32 R153, RZ, RZ, -0x1 ;  /* 0xffffffffff997424 */ /* 0x000fe200078e00ff */
[----:B------:R-:W-:Y:S06]  /*2120*/  @P0 BRA `(.L_x_35) ;  /* 0x00000084005c0947 */ /* 0x000fec0003800000 */
[----:B------:R-:W0:Y:S01]  /*2130*/  LDC.64 R6, c[0x0][0x5c8] ;  /* 0x00017200ff067b82 */ /* 0x000e220000000a00 */
[----:B-----5:R-:W-:Y:S01]  /*2140*/  FSETP.NEU.AND P0, PT, R156, RZ, PT ;  /* 0x000000ff9c00720b */ /* 0x020fe20003f0d000 */
[----:B------:R-:W-:Y:S01]  /*2150*/  BSSY B0, `(.L_x_35) ;  /* 0x0000854000007945 */ /* 0x000fe20003800000 */
[----:B------:R-:W-:-:S04]  /*2160*/  ISETP.GT.AND P3, PT, R3, RZ, PT ;  /* 0x000000ff0300720c */ /* 0x000fc80003f64270 */
[----:B------:R-:W-:Y:S01]  /*2170*/  ISETP.GT.AND P1, PT, R0, RZ, P3 ;  /* 0x000000ff0000720c */ /* 0x000fe20001f24270 */
[-C--:B0-----:R-:W-:Y:S02]  /*2180*/  IMAD R12, R9, R6.reuse, RZ ;  /* 0x00000006090c7224 */ /* 0x081fe400078e02ff */
[----:B------:R-:W-:-:S04]  /*2190*/  IMAD.WIDE.U32 R168, R8, R6, R10 ;  /* 0x0000000608a87225 */ /* 0x000fc800078e000a */
[----:B------:R-:W-:-:S04]  /*21a0*/  IMAD R11, R8, R7, R12 ;  /* 0x00000007080b7224 */ /* 0x000fc800078e020c */
[----:B------:R-:W-:Y:S01]  /*21b0*/  IMAD.IADD R171, R169, 0x1, R11 ;  /* 0x00000001a9ab7824 */ /* 0x000fe200078e020b */
[----:B------:R-:W-:Y:S06]  /*21c0*/  @!P0 BRA `(.L_x_36) ;  /* 0x0000006000048947 */ /* 0x000fec0003800000 */
[----:B------:R-:W0:Y:S01]  /*21d0*/  LDC.64 R12, c[0x0][0x5b8] ;  /* 0x00016e00ff0c7b82 */ /* 0x000e220000000a00 */
[----:B------:R-:W-:-:S07]  /*21e0*/  ULDC.64 UR4, c[0x0][0x5c0] ;  /* 0x0001700000047ab9 */ /* 0x000fce0000000a00 */
[----:B------:R-:W1:Y:S08]  /*21f0*/  LDC.64 R14, c[0x0][0x5b0] ;  /* 0x00016c00ff0e7b82 */ /* 0x000e700000000a00 */
[----:B------:R-:W3:Y:S01]  /*2200*/  LDC.64 R10, c[0x0][0x5a8] ;  /* 0x00016a00ff0a7b82 */ /* 0x000ee20000000a00 */
[----:B0-----:R-:W-:-:S04]  /*2210*/  IMAD R20, R21, R12, RZ ;  /* 0x0000000c15147224 */ /* 0x001fc800078e02ff */
[C---:B------:R-:W-:Y:S02]  /*2220*/  IMAD R13, R23.reuse, R13, R20 ;  /* 0x0000000d170d7224 */ /* 0x040fe400078e0214 */
[----:B------:R-:W-:-:S04]  /*2230*/  IMAD.WIDE.U32 R20, R23, R12, R4 ;  /* 0x0000000c17147225 */ /* 0x000fc800078e0004 */
[-C--:B-1----:R-:W-:Y:S02]  /*2240*/  IMAD R154, R9, R14.reuse, RZ ;  /* 0x0000000e099a7224 */ /* 0x082fe400078e02ff */
[----:B------:R-:W-:Y:S02]  /*2250*/  IMAD.IADD R159, R21, 0x1, R13 ;  /* 0x00000001159f7824 */ /* 0x000fe400078e020d */
[----:B------:R-:W-:Y:S02]  /*2260*/  IMAD.MOV.U32 R158, RZ, RZ, R20 ;  /* 0x000000ffff9e7224 */ /* 0x000fe400078e0014 */
[C---:B------:R-:W-:Y:S02]  /*2270*/  IMAD R167, R8.reuse, R15, R154 ;  /* 0x0000000f08a77224 */ /* 0x040fe400078e029a */
[----:B------:R-:W-:-:S04]  /*2280*/  IMAD.WIDE.U32 R160, R8, R14, R158 ;  /* 0x0000000e08a07225 */ /* 0x000fc800078e009e */
[----:B------:R-:W-:Y:S01]  /*2290*/  IMAD.IADD R154, R161, 0x1, R167 ;  /* 0x00000001a19a7824 */ /* 0x000fe200078e02a7 */
[----:B---3--:R-:W-:-:S04]  /*22a0*/  LEA R162, P0, R160, R10, 0x1 ;  /* 0x0000000aa0a27211 */ /* 0x008fc800078008ff */
[----:B------:R-:W-:-:S05]  /*22b0*/  LEA.HI.X R163, R160, R11, R154, 0x1, P0 ;  /* 0x0000000ba0a37211 */ /* 0x000fca00000f0c9a */
[----:B------:R0:W2:Y:S01]  /*22c0*/  @P1 LDG.E.LTC128B.U16 R154, desc[UR36][R162.64] ;  /* 0x00000024a29a1981 */ /* 0x0000a2000c1e1520 */
[----:B------:R-:W-:Y:S01]  /*22d0*/  LEA R160, P0, R168, UR4, 0x1 ;  /* 0x00000004a8a07c11 */ /* 0x000fe2000f8008ff */
[----:B------:R-:W-:Y:S01]  /*22e0*/  IMAD.WIDE.U32 R164, R8, R14, R4 ;  /* 0x0000000e08a47225 */ /* 0x000fe200078e0004 */
[----:B------:R-:W-:Y:S01]  /*22f0*/  ISETP.GT.AND P2, PT, R0, 0x1, P3 ;  /* 0x000000010000780c */ /* 0x000fe20001f44270 */
[----:B------:R-:W-:Y:S01]  /*2300*/  BSSY B1, `(.L_x_37) ;  /* 0x0000010000017945 */ /* 0x000fe20003800000 */
[----:B------:R-:W-:Y:S01]  /*2310*/  LEA.HI.X R161, R168, UR5, R171, 0x1, P0 ;  /* 0x00000005a8a17c11 */ /* 0x000fe200080f0cab */
[----:B------:R-:W-:Y:S02]  /*2320*/  IMAD.IADD R165, R167, 0x1, R165 ;  /* 0x00000001a7a57824 */ /* 0x000fe400078e02a5 */
[----:B------:R-:W-:-:S03]  /*2330*/  IMAD.WIDE.U32 R164, R23, R12, R164 ;  /* 0x0000000c17a47225 */ /* 0x000fc600078e00a4 */
[----:B0-----:R-:W-:Y:S01]  /*2340*/  LEA R162, P0, R164, R10, 0x1 ;  /* 0x0000000aa4a27211 */ /* 0x001fe200078008ff */
[----:B--2---:R-:W-:-:S04]  /*2350*/  IMAD.U32 R157, R154, 0x10000, RZ ;  /* 0x000100009a9d7824 */ /* 0x004fc800078e00ff */
[----:B------:R-:W-:-:S04]  /*2360*/  FMUL R157, R157, R156 ;  /* 0x0000009c9d9d7220 */ /* 0x000fc80000400000 */
[----:B------:R-:W-:Y:S01]  /*2370*/  FFMA R157, R88, R155, R157 ;  /* 0x0000009b589d7223 */ /* 0x000fe2000000009d */
[----:B------:R-:W-:Y:S01]  /*2380*/  IMAD.IADD R88, R13, 0x1, R165 ;  /* 0x000000010d587824 */ /* 0x000fe200078e02a5 */
[----:B------:R-:W-:-:S03]  /*2390*/  SHF.L.U64.HI R165, R14, 0x3, R15 ;  /* 0x000000030ea57819 */ /* 0x000fc6000001020f */
[----:B------:R-:W-:Y:S02]  /*23a0*/  F2FP.BF16.F32.PACK_AB R157, RZ, R157 ;  /* 0x0000009dff9d723e */ /* 0x000fe400000010ff */
[----:B------:R-:W-:Y:S01]  /*23b0*/  LEA.HI.X R163, R164, R11, R88, 0x1, P0 ;  /* 0x0000000ba4a37211 */ /* 0x000fe200000f0c58 */
[----:B------:R-:W-:Y:S02]  /*23c0*/  IMAD.SHL.U32 R164, R14, 0x8, RZ ;  /* 0x000000080ea47824 */ /* 0x000fe400078e00ff */
[----:B------:R0:W-:Y:S01]  /*23d0*/  @P1 STG.E.U16 desc[UR36][R160.64], R157 ;  /* 0x0000009da0001986 */ /* 0x0001e2000c101524 */
[----:B------:R-:W-:Y:S05]  /*23e0*/  @!P2 BRA `(.L_x_38) ;  /* 0x000000000004a947 */ /* 0x000fea0003800000 */
[----:B------:R1:W5:Y:S02]  /*23f0*/  LDG.E.LTC128B.U16 R154, desc[UR36][R162.64+0x2] ;  /* 0x00000224a29a7981 */ /* 0x000364000c1e1520 */
.L_x_38:
[----:B------:R-:W-:Y:S05]  /*2400*/  BSYNC B1 ;  /* 0x0000000000017941 */ /* 0x000fea0003800000 */
.L_x_37:
[----:B0----5:R-:W-:Y:S01]  /*2410*/  IMAD.U32 R157, R154, 0x10000, RZ ;  /* 0x000100009a9d7824 */ /* 0x021fe200078e00ff */
[----:B------:R-:W-:Y:S01]  /*2420*/  ISETP.GT.AND P0, PT, R3, 0x8, PT ;  /* 0x000000080300780c */ /* 0x000fe20003f04270 */
[----:B------:R-:W-:-:S04]  /*2430*/  IMAD.WIDE.U32 R170, R8, R14, R164 ;  /* 0x0000000e08aa7225 */ /* 0x000fc800078e00a4 */
[----:B------:R-:W-:Y:S01]  /*2440*/  FMUL R88, R157, R156 ;  /* 0x0000009c9d587220 */ /* 0x000fe20000400000 */
[----:B------:R-:W-:Y:S01]  /*2450*/  ISETP.GT.AND P1, PT, R0, RZ, P0 ;  /* 0x000000ff0000720c */ /* 0x000fe20000724270 */
[----:B------:R-:W-:Y:S01]  /*2460*/  IMAD.IADD R169, R167, 0x1, R171 ;  /* 0x00000001a7a97824 */ /* 0x000fe200078e02ab */
[----:B------:R-:W-:Y:S01]  /*2470*/  IADD3 R157, P4, R20, R170, RZ ;  /* 0x000000aa149d7210 */ /* 0x000fe20007f9e0ff */
[----:B------:R-:W-:-:S04]  /*2480*/  FFMA R89, R89, R155, R88 ;  /* 0x0000009b59597223 */ /* 0x000fc80000000058 */
[----:B------:R-:W-:Y:S01]  /*2490*/  IMAD.X R168, R169, 0x1, R159, P4 ;  /* 0x00000001a9a87824 */ /* 0x000fe200020e069f */
[----:B------:R-:W-:Y:S02]  /*24a0*/  F2FP.BF16.F32.PACK_AB R167, RZ, R89 ;  /* 0x00000059ffa7723e */ /* 0x000fe400000010ff */
[----:B------:R-:W-:Y:S02]  /*24b0*/  LEA R88, P4, R157, R10, 0x1 ;  /* 0x0000000a9d587211 */ /* 0x000fe400078808ff */
[----:B------:R-:W-:Y:S02]  /*24c0*/  PRMT R171, R167, 0x7610, R171 ;  /* 0x00007610a7ab7816 */ /* 0x000fe400000000ab */
[----:B------:R-:W-:-:S03]  /*24d0*/  LEA.HI.X R89, R157, R11, R168, 0x1, P4 ;  /* 0x0000000b9d597211 */ /* 0x000fc600020f0ca8 */
[----:B------:R0:W-:Y:S04]  /*24e0*/  @P2 STG.E.U16 desc[UR36][R160.64+0x2], R171 ;  /* 0x000002aba0002986 */ /* 0x0001e8000c101524 */
[----:B------:R2:W3:Y:S01]  /*24f0*/  @P1 LDG.E.LTC128B.U16 R154, desc[UR36][R88.64] ;  /* 0x00000024589a1981 */ /* 0x0004e2000c1e1520 */
[----:B------:R-:W-:Y:S01]  /*2500*/  SHF.L.U32 R157, R6, 0x4, RZ ;  /* 0x00000004069d7819 */ /* 0x000fe200000006ff */
[----:B------:R-:W-:Y:S01]  /*2510*/  BSSY B1, `(.L_x_39) ;  /* 0x0000012000017945 */ /* 0x000fe20003800000 */
[----:B------:R-:W-:Y:S02]  /*2520*/  IADD3 R170, P2, R4, R170, RZ ;  /* 0x000000aa04aa7210 */ /* 0x000fe40007f5e0ff */
[----:B------:R-:W-:-:S03]  /*2530*/  IADD3 R168, P4, R157, R160, RZ ;  /* 0x000000a09da87210 */ /* 0x000fc60007f9e0ff */
[----:B0-----:R-:W-:Y:S01]  /*2540*/  IMAD.X R171, R5, 0x1, R169, P2 ;  /* 0x0000000105ab7824 */ /* 0x001fe200010e06a9 */
[----:B------:R-:W-:Y:S01]  /*2550*/  ISETP.GT.AND P2, PT, R0, 0x1, P0 ;  /* 0x000000010000780c */ /* 0x000fe20000744270 */
[----:B------:R-:W-:-:S04]  /*2560*/  IMAD.WIDE.U32 R170, R23, R12, R170 ;  /* 0x0000000c17aa7225 */ /* 0x000fc800078e00aa */
[----:B------:R-:W-:Y:S01]  /*2570*/  IMAD.IADD R171, R13, 0x1, R171 ;  /* 0x000000010dab7824 */ /* 0x000fe200078e02ab */
[----:B--2---:R-:W-:-:S04]  /*2580*/  LEA R88, P5, R170, R10, 0x1 ;  /* 0x0000000aaa587211 */ /* 0x004fc800078a08ff */
[----:B------:R-:W-:Y:S01]  /*2590*/  LEA.HI.X R89, R170, R11, R171, 0x1, P5 ;  /* 0x0000000baa597211 */ /* 0x000fe200028f0cab */
[----:B---3--:R-:W-:-:S04]  /*25a0*/  IMAD.U32 R167, R154, 0x10000, RZ ;  /* 0x000100009aa77824 */ /* 0x008fc800078e00ff */
[----:B------:R-:W-:-:S04]  /*25b0*/  FMUL R167, R167, R156 ;  /* 0x0000009ca7a77220 */ /* 0x000fc80000400000 */
[----:B------:R-:W-:Y:S01]  /*25c0*/  FFMA R90, R90, R155, R167 ;  /* 0x0000009b5a5a7223 */ /* 0x000fe200000000a7 */
[----:B------:R-:W-:-:S04]  /*25d0*/  SHF.L.U64.HI R167, R6, 0x4, R7 ;  /* 0x0000000406a77819 */ /* 0x000fc80000010207 */
[----:B------:R-:W-:Y:S01]  /*25e0*/  F2FP.BF16.F32.PACK_AB R90, RZ, R90 ;  /* 0x0000005aff5a723e */ /* 0x000fe200000010ff */
[----:B------:R-:W-:-:S05]  /*25f0*/  IMAD.X R169, R167, 0x1, R161, P4 ;  /* 0x00000001a7a97824 */ /* 0x000fca00020e06a1 */
[----:B------:R0:W-:Y:S01]  /*2600*/  @P1 STG.E.U16 desc[UR36][R168.64], R90 ;  /* 0x0000005aa8001986 */ /* 0x0001e2000c101524 */
[----:B------:R-:W-:Y:S05]  /*2610*/  @!P2 BRA `(.L_x_40) ;  /* 0x000000000004a947 */ /* 0x000fea0003800000 */
[----:B------:R2:W5:Y:S02]  /*2620*/  LDG.E.LTC128B.U16 R154, desc[UR36][R88.64+0x2] ;  /* 0x00000224589a7981 */ /* 0x000564000c1e1520 */
.L_x_40:
[----:B------:R-:W-:Y:S05]  /*2630*/  BSYNC B1 ;  /* 0x0000000000017941 */ /* 0x000fea0003800000 */
.L_x_39:
[----:B-----5:R-:W-:Y:S01]  /*2640*/  IMAD.U32 R171, R154, 0x10000, RZ ;  /* 0x000100009aab7824 */ /* 0x020fe200078e00ff */
[----:B------:R-:W-:Y:S01]  /*2650*/  ISETP.GT.AND P1, PT, R0, 0x8, P3 ;  /* 0x000000080000780c */ /* 0x000fe20001f24270 */
[----:B------:R-:W-:Y:S02]  /*2660*/  BSSY B1, `(.L_x_41) ;  /* 0x000000a000017945 */ /* 0x000fe40003800000 */
[----:B0-----:R-:W-:-:S04]  /*2670*/  FMUL R90, R171, R156 ;  /* 0x0000009cab5a7220 */ /* 0x001fc80000400000 */
[----:B------:R-:W-:Y:S01]  /*2680*/  FFMA R90, R91, R155, R90 ;  /* 0x0000009b5b5a7223 */ /* 0x000fe2000000005a */
[----:B------:R-:W-:-:S04]  /*2690*/  @P2 IMAD.MOV.U32 R91, RZ, RZ, R169 ;  /* 0x000000ffff5b2224 */ /* 0x000fc800078e00a9 */
[----:B------:R-:W-:-:S04]  /*26a0*/  F2FP.BF16.F32.PACK_AB R90, RZ, R90 ;  /* 0x0000005aff5a723e */ /* 0x000fc800000010ff */
[----:B------:R-:W-:Y:S01]  /*26b0*/  PRMT R170, R90, 0x7610, R170 ;  /* 0x000076105aaa7816 */ /* 0x000fe200000000aa */
[----:B------:R-:W-:-:S05]  /*26c0*/  @P2 IMAD.MOV.U32 R90, RZ, RZ, R168 ;  /* 0x000000ffff5a2224 */ /* 0x000fca00078e00a8 */
[----:B------:R0:W-:Y:S01]  /*26d0*/  @P2 STG.E.U16 desc[UR36][R90.64+0x2], R170 ;  /* 0x000002aa5a002986 */ /* 0x0001e2000c101524 */
[----:B------:R-:W-:Y:S05]  /*26e0*/  @!P1 BRA `(.L_x_42) ;  /* 0x0000000000049947 */ /* 0x000fea0003800000 */
[----:B------:R3:W5:Y:S02]  /*26f0*/  LDG.E.LTC128B.U16 R154, desc[UR36][R162.64+0x10] ;  /* 0x00001024a29a7981 */ /* 0x000764000c1e1520 */
.L_x_42:
[----:B------:R-:W-:Y:S05]  /*2700*/  BSYNC B1 ;  /* 0x0000000000017941 */ /* 0x000fea0003800000 */
.L_x_41:
[----:B0----5:R-:W-:Y:S01]  /*2710*/  IMAD.U32 R91, R154, 0x10000, RZ ;  /* 0x000100009a5b7824 */ /* 0x021fe200078e00ff */
[----:B------:R-:W-:Y:S01]  /*2720*/  ISETP.GT.AND P2, PT, R0, 0x9, P3 ;  /* 0x000000090000780c */ /* 0x000fe20001f44270 */
[----:B------:R-:W-:Y:S01]  /*2730*/  @P1 IMAD.MOV.U32 R90, RZ, RZ, R160 ;  /* 0x000000ffff5a1224 */ /* 0x000fe200078e00a0 */
[----:B------:R-:W-:Y:S01]  /*2740*/  BSSY B1, `(.L_x_43) ;  /* 0x0000009000017945 */ /* 0x000fe20003800000 */
[----:B------:R-:W-:-:S04]  /*2750*/  FMUL R91, R91, R156 ;  /* 0x0000009c5b5b7220 */ /* 0x000fc80000400000 */
[----:B------:R-:W-:-:S05]  /*2760*/  FFMA R91, R92, R155, R91 ;  /* 0x0000009b5c5b7223 */ /* 0x000fca000000005b */
[----:B------:R-:W-:-:S04]  /*2770*/  F2FP.BF16.F32.PACK_AB R91, RZ, R91 ;  /* 0x0000005bff5b723e */ /* 0x000fc800000010ff */
[----:B------:R-:W-:Y:S01]  /*2780*/  PRMT R92, R91, 0x7610, R92 ;  /* 0x000076105b5c7816 */ /* 0x000fe2000000005c */
[----:B------:R-:W-:-:S05]  /*2790*/  @P1 IMAD.MOV.U32 R91, RZ, RZ, R161 ;  /* 0x000000ffff5b1224 */ /* 0x000fca00078e00a1 */
[----:B------:R0:W-:Y:S01]  /*27a0*/  @P1 STG.E.U16 desc[UR36][R90.64+0x10], R92 ;  /* 0x0000105c5a001986 */ /* 0x0001e2000c101524 */
[----:B------:R-:W-:Y:S05]  /*27b0*/  @!P2 BRA `(.L_x_44) ;  /* 0x000000000004a947 */ /* 0x000fea0003800000 */
[----:B------:R4:W5:Y:S02]  /*27c0*/  LDG.E.LTC128B.U16 R154, desc[UR36][R162.64+0x12] ;  /* 0x00001224a29a7981 */ /* 0x000964000c1e1520 */
.L_x_44:
[----:B------:R-:W-:Y:S05]  /*27d0*/  BSYNC B1 ;  /* 0x0000000000017941 */ /* 0x000fea0003800000 */
.L_x_43:
[----:B0----5:R-:W-:Y:S01]  /*27e0*/  IMAD.U32 R91, R154, 0x10000, RZ ;  /* 0x000100009a5b7824 */ /* 0x021fe200078e00ff */
[----:B------:R-:W-:Y:S01]  /*27f0*/  ISETP.GT.AND P1, PT, R0, 0x8, P0 ;  /* 0x000000080000780c */ /* 0x000fe20000724270 */
[----:B------:R-:W-:Y:S02]  /*2800*/  BSSY B1, `(.L_x_45) ;  /* 0x000000a000017945 */ /* 0x000fe40003800000 */
[----:B------:R-:W-:Y:S01]  /*2810*/  FMUL R90, R91, R156 ;  /* 0x0000009c5b5a7220 */ /* 0x000fe20000400000 */
[----:B------:R-:W-:-:S03]  /*2820*/  @P2 IMAD.MOV.U32 R91, RZ, RZ, R161 ;  /* 0x000000ffff5b2224 */ /* 0x000fc600078e00a1 */
[----:B------:R-:W-:-:S05]  /*2830*/  FFMA R90, R93, R155, R90 ;  /* 0x0000009b5d5a7223 */ /* 0x000fca000000005a */
[----:B------:R-:W-:-:S04]  /*2840*/  F2FP.BF16.F32.PACK_AB R90, RZ, R90 ;  /* 0x0000005aff5a723e */ /* 0x000fc800000010ff */
[----:B------:R-:W-:Y:S01]  /*2850*/  PRMT R92, R90, 0x7610, R92 ;  /* 0x000076105a5c7816 */ /* 0x000fe2000000005c */
[----:B------:R-:W-:-:S05]  /*2860*/  @P2 IMAD.MOV.U32 R90, RZ, RZ, R160 ;  /* 0x000000ffff5a2224 */ /* 0x000fca00078e00a0 */
[----:B------:R0:W-:Y:S01]  /*2870*/  @P2 STG.E.U16 desc[UR36][R90.64+0x12], R92 ;  /* 0x0000125c5a002986 */ /* 0x0001e2000c101524 */
[----:B------:R-:W-:Y:S05]  /*2880*/  @!P1 BRA `(.L_x_46) ;  /* 0x0000000000049947 */ /* 0x000fea0003800000 */
[----:B------:R0:W5:Y:S02]  /*2890*/  LDG.E.LTC128B.U16 R154, desc[UR36][R88.64+0x10] ;  /* 0x00001024589a7981 */ /* 0x000164000c1e1520 */
.L_x_46:
[----:B------:R-:W-:Y:S05]  /*28a0*/  BSYNC B1 ;  /* 0x0000000000017941 */ /* 0x000fea0003800000 */
.L_x_45:
[----:B0----5:R-:W-:Y:S01]  /*28b0*/  IMAD.U32 R91, R154, 0x10000, RZ ;  /* 0x000100009a5b7824 */ /* 0x021fe200078e00ff */
[----:B------:R-:W-:Y:S01]  /*28c0*/  ISETP.GT.AND P2, PT, R0, 0x9, P0 ;  /* 0x000000090000780c */ /* 0x000fe20000744270 */
[----:B------:R-:W-:Y:S01]  /*28d0*/  @P1 IMAD.MOV.U32 R90, RZ, RZ, R168 ;  /* 0x000000ffff5a1224 */ /* 0x000fe200078e00a8 */
[----:B------:R-:W-:Y:S01]  /*28e0*/  BSSY B1, `(.L_x_47) ;  /* 0x0000009000017945 */ /* 0x000fe20003800000 */
[----:B------:R-:W-:-:S04]  /*28f0*/  FMUL R91, R91, R156 ;  /* 0x0000009c5b5b7220 */ /* 0x000fc80000400000 */
[----:B------:R-:W-:-:S05]  /*2900*/  FFMA R91, R94, R155, R91 ;  /* 0x0000009b5e5b7223 */ /* 0x000fca000000005b */
[----:B------:R-:W-:-:S04]  /*2910*/  F2FP.BF16.F32.PACK_AB R91, RZ, R91 ;  /* 0x0000005bff5b723e */ /* 0x000fc800000010ff */
[----:B------:R-:W-:Y:S02]  /*2920*/  PRMT R92, R91, 0x7610, R92 ;  /* 0x000076105b5c7816 */ /* 0x000fe4000000005c */
[----:B------:R-:W-:-:S05]  /*2930*/  @P1 MOV R91, R169 ;  /* 0x000000a9005b1202 */ /* 0x000fca0000000f00 */
[----:B------:R0:W-:Y:S01]  /*2940*/  @P1 STG.E.U16 desc[UR36][R90.64+0x10], R92 ;  /* 0x0000105c5a001986 */ /* 0x0001e2000c101524 */
[----:B------:R-:W-:Y:S05]  /*2950*/  @!P2 BRA `(.L_x_48) ;  /* 0x000000000004a947 */ /* 0x000fea0003800000 */
[----:B------:R0:W5:Y:S02]  /*2960*/  LDG.E.LTC128B.U16 R154, desc[UR36][R88.64+0x12] ;  /* 0x00001224589a7981 */ /* 0x000164000c1e1520 */
.L_x_48:
[----:B------:R-:W-:Y:S05]  /*2970*/  BSYNC B1 ;  /* 0x0000000000017941 */ /* 0x000fea0003800000 */
.L_x_47:
        /* <DEDUP_REMOVED lines=12> */
.L_x_50:
[----:B------:R-:W-:Y:S05]  /*2a40*/  BSYNC B1 ;  /* 0x0000000000017941 */ /* 0x000fea0003800000 */
.L_x_49:
        /* <DEDUP_REMOVED lines=12> */
.L_x_52:
[----:B------:R-:W-:Y:S05]  /*2b10*/  BSYNC B1 ;  /* 0x0000000000017941 */ /* 0x000fea0003800000 */
.L_x_51:
        /* <DEDUP_REMOVED lines=12> */
.L_x_54:
[----:B------:R-:W-:Y:S05]  /*2be0*/  BSYNC B1 ;  /* 0x0000000000017941 */ /* 0x000fea0003800000 */
.L_x_53:
        /* <DEDUP_REMOVED lines=12> */
.L_x_56:
[----:B------:R-:W-:Y:S05]  /*2cb0*/  BSYNC B1 ;  /* 0x0000000000017941 */ /* 0x000fea0003800000 */
.L_x_55:
[----:B0----5:R-:W-:Y:S01]  /*2cc0*/  IMAD.U32 R91, R154, 0x10000, RZ ;  /* 0x000100009a5b7824 */ /* 0x021fe200078e00ff */
[----:B------:R-:W-:Y:S01]  /*2cd0*/  ISETP.GT.AND P1, PT, R0, 0x18, P3 ;  /* 0x000000180000780c */ /* 0x000fe20001f24270 */
[----:B------:R-:W-:Y:S02]  /*2ce0*/  BSSY B1, `(.L_x_57) ;  /* 0x000000a000017945 */ /* 0x000fe40003800000 */
[----:B------:R-:W-:Y:S01]  /*2cf0*/  FMUL R90, R91, R156 ;  /* 0x0000009c5b5a7220 */ /* 0x000fe20000400000 */
[----:B------:R-:W-:-:S03]  /*2d00*/  @P2 IMAD.MOV.U32 R91, RZ, RZ, R169 ;  /* 0x000000ffff5b2224 */ /* 0x000fc600078e00a9 */
[----:B------:R-:W-:-:S05]  /*2d10*/  FFMA R90, R99, R155, R90 ;  /* 0x0000009b635a7223 */ /* 0x000fca000000005a */
[----:B------:R-:W-:-:S04]  /*2d20*/  F2FP.BF16.F32.PACK_AB R90, RZ, R90 ;  /* 0x0000005aff5a723e */ /* 0x000fc800000010ff */
[----:B------:R-:W-:Y:S02]  /*2d30*/  PRMT R92, R90, 0x7610, R92 ;  /* 0x000076105a5c7816 */ /* 0x000fe4000000005c */
[----:B------:R-:W-:-:S05]  /*2d40*/  @P2 MOV R90, R168 ;  /* 0x000000a8005a2202 */ /* 0x000fca0000000f00 */
[----:B------:R0:W-:Y:S01]  /*2d50*/  @P2 STG.E.U16 desc[UR36][R90.64+0x22], R92 ;  /* 0x0000225c5a002986 */ /* 0x0001e2000c101524 */
[----:B------:R-:W-:Y:S05]  /*2d60*/  @!P1 BRA `(.L_x_58) ;  /* 0x0000000000049947 */ /* 0x000fea0003800000 */
[----:B------:R0:W5:Y:S02]  /*2d70*/  LDG.E.LTC128B.U16 R154, desc[UR36][R162.64+0x30] ;  /* 0x00003024a29a7981 */ /* 0x000164000c1e1520 */
.L_x_58:
[----:B------:R-:W-:Y:S05]  /*2d80*/  BSYNC B1 ;  /* 0x0000000000017941 */ /* 0x000fea0003800000 */
.L_x_57:
        /* <DEDUP_REMOVED lines=12> */
.L_x_60:
[----:B------:R-:W-:Y:S05]  /*2e50*/  BSYNC B1 ;  /* 0x0000000000017941 */ /* 0x000fea0003800000 */
.L_x_59:
        /* <DEDUP_REMOVED lines=12> */
.L_x_62:
[----:B------:R-:W-:Y:S05]  /*2f20*/  BSYNC B1 ;  /* 0x0000000000017941 */ /* 0x000fea0003800000 */
.L_x_61:
        /* <DEDUP_REMOVED lines=12> */
.L_x_64:
[----:B------:R-:W-:Y:S05]  /*2ff0*/  BSYNC B1 ;  /* 0x0000000000017941 */ /* 0x000fea0003800000 */
.L_x_63:
        /* <DEDUP_REMOVED lines=12> */
.L_x_66:
[----:B------:R-:W-:Y:S05]  /*30c0*/  BSYNC B1 ;  /* 0x0000000000017941 */ /* 0x000fea0003800000 */
.L_x_65:
[----:B0----5:R-:W-:Y:S01]  /*30d0*/  SHF.L.U32 R91, R154, 0x10, RZ ;  /* 0x000000109a5b7819 */ /* 0x021fe200000006ff */
[----:B------:R-:W-:Y:S01]  /*30e0*/  @P1 IMAD.MOV.U32 R90, RZ, RZ, R160 ;  /* 0x000000ffff5a1224 */ /* 0x000fe200078e00a0 */
[----:B------:R-:W-:Y:S01]  /*30f0*/  ISETP.GT.AND P2, PT, R0, 0x21, P3 ;  /* 0x000000210000780c */ /* 0x000fe20001f44270 */
[----:B------:R-:W-:Y:S02]  /*3100*/  BSSY B1, `(.L_x_67) ;  /* 0x0000009000017945 */ /* 0x000fe40003800000 */
        /* <DEDUP_REMOVED lines=8> */
.L_x_68:
[----:B------:R-:W-:Y:S05]  /*3190*/  BSYNC B1 ;  /* 0x0000000000017941 */ /* 0x000fea0003800000 */
.L_x_67:
        /* <DEDUP_REMOVED lines=12> */
.L_x_70:
[----:B------:R-:W-:Y:S05]  /*3260*/  BSYNC B1 ;  /* 0x0000000000017941 */ /* 0x000fea0003800000 */
.L_x_69:
        /* <DEDUP_REMOVED lines=12> */
.L_x_72:
[----:B------:R-:W-:Y:S05]  /*3330*/  BSYNC B1 ;  /* 0x0000000000017941 */ /* 0x000fea0003800000 */
.L_x_71:
        /* <DEDUP_REMOVED lines=12> */
.L_x_74:
[----:B------:R-:W-:Y:S05]  /*3400*/  BSYNC B1 ;  /* 0x0000000000017941 */ /* 0x000fea0003800000 */
.L_x_73:
        /* <DEDUP_REMOVED lines=12> */
.L_x_76:
[----:B------:R-:W-:Y:S05]  /*34d0*/  BSYNC B1 ;  /* 0x0000000000017941 */ /* 0x000fea0003800000 */
.L_x_75:
        /* <DEDUP_REMOVED lines=12> */
.L_x_78:
[----:B------:R-:W-:Y:S05]  /*35a0*/  BSYNC B1 ;  /* 0x0000000000017941 */ /* 0x000fea0003800000 */
.L_x_77:
        /* <DEDUP_REMOVED lines=12> */
.L_x_80:
[----:B------:R-:W-:Y:S05]  /*3670*/  BSYNC B1 ;  /* 0x0000000000017941 */ /* 0x000fea0003800000 */
.L_x_79:
        /* <DEDUP_REMOVED lines=12> */
.L_x_82:
[----:B------:R-:W-:Y:S05]  /*3740*/  BSYNC B1 ;  /* 0x0000000000017941 */ /* 0x000fea0003800000 */
.L_x_81:
        /* <DEDUP_REMOVED lines=12> */
.L_x_84:
[----:B------:R-:W-:Y:S05]  /*3810*/  BSYNC B1 ;  /* 0x0000000000017941 */ /* 0x000fea0003800000 */
.L_x_83:
        /* <DEDUP_REMOVED lines=12> */
.L_x_86:
[----:B------:R-:W-:Y:S05]  /*38e0*/  BSYNC B1 ;  /* 0x0000000000017941 */ /* 0x000fea0003800000 */
.L_x_85:
        /* <DEDUP_REMOVED lines=12> */
.L_x_88:
[----:B------:R-:W-:Y:S05]  /*39b0*/  BSYNC B1 ;  /* 0x0000000000017941 */ /* 0x000fea0003800000 */
.L_x_87:
        /* <DEDUP_REMOVED lines=12> */
.L_x_90:
[----:B------:R-:W-:Y:S05]  /*3a80*/  BSYNC B1 ;  /* 0x0000000000017941 */ /* 0x000fea0003800000 */
.L_x_89:
        /* <DEDUP_REMOVED lines=12> */
.L_x_92:
[----:B------:R-:W-:Y:S05]  /*3b50*/  BSYNC B1 ;  /* 0x0000000000017941 */ /* 0x000fea0003800000 */
.L_x_91:
        /* <DEDUP_REMOVED lines=12> */
.L_x_94:
[----:B------:R-:W-:Y:S05]  /*3c20*/  BSYNC B1 ;  /* 0x0000000000017941 */ /* 0x000fea0003800000 */
.L_x_93:
        /* <DEDUP_REMOVED lines=12> */
.L_x_96:
[----:B------:R-:W-:Y:S05]  /*3cf0*/  BSYNC B1 ;  /* 0x0000000000017941 */ /* 0x000fea0003800000 */
.L_x_95:
        /* <DEDUP_REMOVED lines=12> */
.L_x_98:
[----:B------:R-:W-:Y:S05]  /*3dc0*/  BSYNC B1 ;  /* 0x0000000000017941 */ /* 0x000fea0003800000 */
.L_x_97:
        /* <DEDUP_REMOVED lines=12> */
.L_x_100:
[----:B------:R-:W-:Y:S05]  /*3e90*/  BSYNC B1 ;  /* 0x0000000000017941 */ /* 0x000fea0003800000 */
.L_x_99:
        /* <DEDUP_REMOVED lines=12> */
.L_x_102:
[----:B------:R-:W-:Y:S05]  /*3f60*/  BSYNC B1 ;  /* 0x0000000000017941 */ /* 0x000fea0003800000 */
.L_x_101:
        /* <DEDUP_REMOVED lines=12> */
.L_x_104:
[----:B------:R-:W-:Y:S05]  /*4030*/  BSYNC B1 ;  /* 0x0000000000017941 */ /* 0x000fea0003800000 */
.L_x_103:
        /* <DEDUP_REMOVED lines=12> */
.L_x_106:
[----:B------:R-:W-:Y:S05]  /*4100*/  BSYNC B1 ;  /* 0x0000000000017941 */ /* 0x000fea0003800000 */
.L_x_105:
        /* <DEDUP_REMOVED lines=12> */
.L_x_108:
[----:B------:R-:W-:Y:S05]  /*41d0*/  BSYNC B1 ;  /* 0x0000000000017941 */ /* 0x000fea0003800000 */
.L_x_107:
        /* <DEDUP_REMOVED lines=12> */
.L_x_110:
[----:B------:R-:W-:Y:S05]  /*42a0*/  BSYNC B1 ;  /* 0x0000000000017941 */ /* 0x000fea0003800000 */
.L_x_109:
        /* <DEDUP_REMOVED lines=12> */
.L_x_112:
[----:B------:R-:W-:Y:S05]  /*4370*/  BSYNC B1 ;  /* 0x0000000000017941 */ /* 0x000fea0003800000 */
.L_x_111:
        /* <DEDUP_REMOVED lines=12> */
.L_x_114:
[----:B------:R-:W-:Y:S05]  /*4440*/  BSYNC B1 ;  /* 0x0000000000017941 */ /* 0x000fea0003800000 */
.L_x_113:
        /* <DEDUP_REMOVED lines=12> */
.L_x_116:
[----:B------:R-:W-:Y:S05]  /*4510*/  BSYNC B1 ;  /* 0x0000000000017941 */ /* 0x000fea0003800000 */
.L_x_115:
        /* <DEDUP_REMOVED lines=12> */
.L_x_118:
[----:B------:R-:W-:Y:S05]  /*45e0*/  BSYNC B1 ;  /* 0x0000000000017941 */ /* 0x000fea0003800000 */
.L_x_117:
        /* <DEDUP_REMOVED lines=12> */
.L_x_120:
[----:B------:R-:W-:Y:S05]  /*46b0*/  BSYNC B1 ;  /* 0x0000000000017941 */ /* 0x000fea0003800000 */
.L_x_119:
        /* <DEDUP_REMOVED lines=12> */
.L_x_122:
[----:B------:R-:W-:Y:S05]  /*4780*/  BSYNC B1 ;  /* 0x0000000000017941 */ /* 0x000fea0003800000 */
.L_x_121:
        /* <DEDUP_REMOVED lines=12> */
.L_x_124:
[----:B------:R-:W-:Y:S05]  /*4850*/  BSYNC B1 ;  /* 0x0000000000017941 */ /* 0x000fea0003800000 */
.L_x_123:
        /* <DEDUP_REMOVED lines=12> */
.L_x_126:
[----:B------:R-:W-:Y:S05]  /*4920*/  BSYNC B1 ;  /* 0x0000000000017941 */ /* 0x000fea0003800000 */
.L_x_125:
        /* <DEDUP_REMOVED lines=12> */
.L_x_128:
[----:B------:R-:W-:Y:S05]  /*49f0*/  BSYNC B1 ;  /* 0x0000000000017941 */ /* 0x000fea0003800000 */
.L_x_127:
        /* <DEDUP_REMOVED lines=12> */
.L_x_130:
[----:B------:R-:W-:Y:S05]  /*4ac0*/  BSYNC B1 ;  /* 0x0000000000017941 */ /* 0x000fea0003800000 */
.L_x_129:
        /* <DEDUP_REMOVED lines=12> */
.L_x_132:
[----:B------:R-:W-:Y:S05]  /*4b90*/  BSYNC B1 ;  /* 0x0000000000017941 */ /* 0x000fea0003800000 */
.L_x_131:
        /* <DEDUP_REMOVED lines=12> */
.L_x_134:
[----:B------:R-:W-:Y:S05]  /*4c60*/  BSYNC B1 ;  /* 0x0000000000017941 */ /* 0x000fea0003800000 */
.L_x_133:
        /* <DEDUP_REMOVED lines=12> */
.L_x_136:
[----:B------:R-:W-:Y:S05]  /*4d30*/  BSYNC B1 ;  /* 0x0000000000017941 */ /* 0x000fea0003800000 */
.L_x_135:
        /* <DEDUP_REMOVED lines=12> */
.L_x_138:
[----:B------:R-:W-:Y:S05]  /*4e00*/  BSYNC B1 ;  /* 0x0000000000017941 */ /* 0x000fea0003800000 */
.L_x_137:
        /* <DEDUP_REMOVED lines=12> */
.L_x_140:
[----:B------:R-:W-:Y:S05]  /*4ed0*/  BSYNC B1 ;  /* 0x0000000000017941 */ /* 0x000fea0003800000 */
.L_x_139:
        /* <DEDUP_REMOVED lines=12> */
.L_x_142:
[----:B------:R-:W-:Y:S05]  /*4fa0*/  BSYNC B1 ;  /* 0x0000000000017941 */ /* 0x000fea0003800000 */
.L_x_141:
        /* <DEDUP_REMOVED lines=12> */
.L_x_144:
[----:B------:R-:W-:Y:S05]  /*5070*/  BSYNC B1 ;  /* 0x0000000000017941 */ /* 0x000fea0003800000 */
.L_x_143:
        /* <DEDUP_REMOVED lines=12> */
.L_x_146:
[----:B------:R-:W-:Y:S05]  /*5140*/  BSYNC B1 ;  /* 0x0000000000017941 */ /* 0x000fea0003800000 */
.L_x_145:
        /* <DEDUP_REMOVED lines=12> */
.L_x_148:
[----:B------:R-:W-:Y:S05]  /*5210*/  BSYNC B1 ;  /* 0x0000000000017941 */ /* 0x000fea0003800000 */
.L_x_147:
        /* <DEDUP_REMOVED lines=12> */
.L_x_150:
[----:B------:R-:W-:Y:S05]  /*52e0*/  BSYNC B1 ;  /* 0x0000000000017941 */ /* 0x000fea0003800000 */
.L_x_149:
        /* <DEDUP_REMOVED lines=12> */
.L_x_152:
[----:B------:R-:W-:Y:S05]  /*53b0*/  BSYNC B1 ;  /* 0x0000000000017941 */ /* 0x000fea0003800000 */
.L_x_151:
        /* <DEDUP_REMOVED lines=12> */
.L_x_154:
[----:B------:R-:W-:Y:S05]  /*5480*/  BSYNC B1 ;  /* 0x0000000000017941 */ /* 0x000fea0003800000 */
.L_x_153:
        /* <DEDUP_REMOVED lines=12> */
.L_x_156:
[----:B------:R-:W-:Y:S05]  /*5550*/  BSYNC B1 ;  /* 0x0000000000017941 */ /* 0x000fea0003800000 */
.L_x_155:
        /* <DEDUP_REMOVED lines=12> */
.L_x_158:
[----:B------:R-:W-:Y:S05]  /*5620*/  BSYNC B1 ;  /* 0x0000000000017941 */ /* 0x000fea0003800000 */
.L_x_157:
[----:B0----5:R-:W-:Y:S01]  /*5630*/  IMAD.U32 R91, R154, 0x10000, RZ ;  /* 0x000100009a5b7824 */ /* 0x021fe200078e00ff */
[----:B------:R-:W-:Y:S01]  /*5640*/  ISETP.GT.AND P1, PT, R0, 0x79, P0 ;  /* 0x000000790000780c */ /* 0x000fe20000724270 */
[----:B------:R-:W-:Y:S01]  /*5650*/  BSSY B1, `(.L_x_159) ;  /* 0x000000c000017945 */ /* 0x000fe20003800000 */
[----:B------:R-:W-:Y:S01]  /*5660*/  IADD3 R99, P0, R8, 0x80, RZ ;  /* 0x0000008008637810 */ /* 0x000fe20007f1e0ff */
[----:B------:R-:W-:Y:S01]  /*5670*/  FMUL R91, R91, R156 ;  /* 0x0000009c5b5b7220 */ /* 0x000fe20000400000 */
[----:B------:R-:W-:-:S03]  /*5680*/  @P2 MOV R8, R168 ;  /* 0x000000a800082202 */ /* 0x000fc60000000f00 */
[----:B------:R-:W-:-:S05]  /*5690*/  FFMA R91, R150, R155, R91 ;  /* 0x0000009b965b7223 */ /* 0x000fca000000005b */
[----:B------:R-:W-:-:S04]  /*56a0*/  F2FP.BF16.F32.PACK_AB R91, RZ, R91 ;  /* 0x0000005bff5b723e */ /* 0x000fc800000010ff */
[----:B------:R-:W-:Y:S01]  /*56b0*/  PRMT R90, R91, 0x7610, R90 ;  /* 0x000076105b5a7816 */ /* 0x000fe2000000005a */
[----:B------:R-:W-:Y:S02]  /*56c0*/  IMAD.X R91, RZ, RZ, R9, P0 ;  /* 0x000000ffff5b7224 */ /* 0x000fe400000e0609 */
[----:B------:R-:W-:-:S05]  /*56d0*/  @P2 IMAD.MOV.U32 R9, RZ, RZ, R169 ;  /* 0x000000ffff092224 */ /* 0x000fca00078e00a9 */
[----:B------:R0:W-:Y:S01]  /*56e0*/  @P2 STG.E.U16 desc[UR36][R8.64+0xf0], R90 ;  /* 0x0000f05a08002986 */ /* 0x0001e2000c101524 */
[----:B------:R-:W-:Y:S05]  /*56f0*/  @!P1 BRA `(.L_x_160) ;  /* 0x0000000000049947 */ /* 0x000fea0003800000 */
[----:B------:R0:W5:Y:S02]  /*5700*/  LDG.E.LTC128B.U16 R154, desc[UR36][R88.64+0xf2] ;  /* 0x0000f224589a7981 */ /* 0x000164000c1e1520 */
.L_x_160:
[----:B------:R-:W-:Y:S05]  /*5710*/  BSYNC B1 ;  /* 0x0000000000017941 */ /* 0x000fea0003800000 */
.L_x_159:
[----:B0----5:R-:W-:Y:S01]  /*5720*/  IMAD.U32 R9, R154, 0x10000, RZ ;  /* 0x000100009a097824 */ /* 0x021fe200078e00ff */
[----:B------:R-:W-:Y:S01]  /*5730*/  ISETP.GT.AND P0, PT, R3, 0x80, PT ;  /* 0x000000800300780c */ /* 0x000fe20003f04270 */
[----:B------:R-:W-:Y:S02]  /*5740*/  IMAD R8, R91, R14, RZ ;  /* 0x0000000e5b087224 */ /* 0x000fe400078e02ff */
[----:B--2---:R-:W-:Y:S01]  /*5750*/  FMUL R88, R9, R156 ;  /* 0x0000009c09587220 */ /* 0x004fe20000400000 */
[----:B------:R-:W-:Y:S01]  /*5760*/  ISETP.GT.AND P3, PT, R0, RZ, P0 ;  /* 0x000000ff0000720c */ /* 0x000fe20000764270 */
[C---:B------:R-:W-:Y:S02]  /*5770*/  IMAD R97, R99.reuse, R15, R8 ;  /* 0x0000000f63617224 */ /* 0x040fe400078e0208 */
[----:B------:R-:W-:-:S04]  /*5780*/  IMAD.WIDE.U32 R8, R99, R14, R158 ;  /* 0x0000000e63087225 */ /* 0x000fc800078e009e */
[----:B------:R-:W-:Y:S01]  /*5790*/  FFMA R151, R151, R155, R88 ;  /* 0x0000009b97977223 */ /* 0x000fe20000000058 */
[----:B------:R-:W-:Y:S01]  /*57a0*/  IMAD.IADD R9, R9, 0x1, R97 ;  /* 0x0000000109097824 */ /* 0x000fe200078e0261 */
[----:B------:R-:W-:-:S03]  /*57b0*/  LEA R88, P2, R8, R10, 0x1 ;  /* 0x0000000a08587211 */ /* 0x000fc600078408ff */
[----:B------:R-:W-:Y:S02]  /*57c0*/  F2FP.BF16.F32.PACK_AB R151, RZ, R151 ;  /* 0x00000097ff97723e */ /* 0x000fe400000010ff */
[----:B------:R-:W-:-:S03]  /*57d0*/  LEA.HI.X R89, R8, R11, R9, 0x1, P2 ;  /* 0x0000000b08597211 */ /* 0x000fc600010f0c09 */
[----:B------:R0:W-:Y:S04]  /*57e0*/  @P1 STG.E.U16 desc[UR36][R168.64+0xf2], R151 ;  /* 0x0000f297a8001986 */ /* 0x0001e8000c101524 */
[----:B------:R-:W2:Y:S01]  /*57f0*/  @P3 LDG.E.LTC128B.U16 R154, desc[UR36][R88.64] ;  /* 0x00000024589a3981 */ /* 0x000ea2000c1e1520 */
[----:B------:R-:W-:Y:S01]  /*5800*/  IMAD.WIDE.U32 R8, R99, R14, R4 ;  /* 0x0000000e63087225 */ /* 0x000fe200078e0004 */
[----:B------:R-:W-:Y:S01]  /*5810*/  SHF.L.U64.HI R95, R6, 0x8, R7 ;  /* 0x00000008065f7819 */ /* 0x000fe20000010207 */
[----:B------:R-:W-:Y:S01]  /*5820*/  BSSY B1, `(.L_x_161) ;  /* 0x0000011000017945 */ /* 0x000fe20003800000 */
[----:B------:R-:W-:Y:S01]  /*5830*/  ISETP.GT.AND P2, PT, R0, 0x1, P0 ;  /* 0x000000010000780c */ /* 0x000fe20000744270 */
[----:B------:R-:W-:Y:S02]  /*5840*/  IMAD.IADD R9, R97, 0x1, R9 ;  /* 0x0000000161097824 */ /* 0x000fe400078e0209 */
[----:B------:R-:W-:-:S02]  /*5850*/  IMAD.SHL.U32 R93, R6, 0x100, RZ ;  /* 0x00000100065d7824 */ /* 0x000fc400078e00ff */
[----:B------:R-:W-:-:S03]  /*5860*/  IMAD.WIDE.U32 R90, R23, R12, R8 ;  /* 0x0000000c175a7225 */ /* 0x000fc600078e0008 */
[----:B------:R-:W-:Y:S01]  /*5870*/  IADD3 R8, P1, R93, R160, RZ ;  /* 0x000000a05d087210 */ /* 0x000fe20007f3e0ff */
[----:B------:R-:W-:Y:S01]  /*5880*/  IMAD.IADD R7, R13, 0x1, R91 ;  /* 0x000000010d077824 */ /* 0x000fe200078e025b */
[----:B------:R-:W-:-:S03]  /*5890*/  LEA R6, P4, R90, R10, 0x1 ;  /* 0x0000000a5a067211 */ /* 0x000fc600078808ff */
[----:B------:R-:W-:Y:S01]  /*58a0*/  IMAD.X R9, R95, 0x1, R161, P1 ;  /* 0x000000015f097824 */ /* 0x000fe200008e06a1 */
[----:B------:R-:W-:Y:S01]  /*58b0*/  LEA.HI.X R7, R90, R11, R7, 0x1, P4 ;  /* 0x0000000b5a077211 */ /* 0x000fe200020f0c07 */
[----:B--2---:R-:W-:-:S04]  /*58c0*/  IMAD.U32 R15, R154, 0x10000, RZ ;  /* 0x000100009a0f7824 */ /* 0x004fc800078e00ff */
[----:B------:R-:W-:-:S04]  /*58d0*/  FMUL R15, R15, R156 ;  /* 0x0000009c0f0f7220 */ /* 0x000fc80000400000 */
[----:B------:R-:W-:-:S05]  /*58e0*/  FFMA R15, R24, R155, R15 ;  /* 0x0000009b180f7223 */ /* 0x000fca000000000f */
[----:B------:R-:W-:-:S05]  /*58f0*/  F2FP.BF16.F32.PACK_AB R15, RZ, R15 ;  /* 0x0000000fff0f723e */ /* 0x000fca00000010ff */
[----:B------:R0:W-:Y:S01]  /*5900*/  @P3 STG.E.U16 desc[UR36][R8.64], R15 ;  /* 0x0000000f08003986 */ /* 0x0001e2000c101524 */
[----:B------:R-:W-:Y:S05]  /*5910*/  @!P2 BRA `(.L_x_162) ;  /* 0x000000000004a947 */ /* 0x000fea0003800000 */
[----:B------:R2:W5:Y:S02]  /*5920*/  LDG.E.LTC128B.U16 R154, desc[UR36][R6.64+0x2] ;  /* 0x00000224069a7981 */ /* 0x000564000c1e1520 */
.L_x_162:
[----:B------:R-:W-:Y:S05]  /*5930*/  BSYNC B1 ;  /* 0x0000000000017941 */ /* 0x000fea0003800000 */
.L_x_161:
[----:B0----5:R-:W-:Y:S01]  /*5940*/  IMAD.U32 R15, R154, 0x10000, RZ ;  /* 0x000100009a0f7824 */ /* 0x021fe200078e00ff */
[----:B------:R-:W-:Y:S01]  /*5950*/  ISETP.GT.AND P1, PT, R3, 0x88, PT ;  /* 0x000000880300780c */ /* 0x000fe20003f24270 */
[----:B------:R-:W-:Y:S02]  /*5960*/  BSSY B1, `(.L_x_163) ;  /* 0x000000f000017945 */ /* 0x000fe40003800000 */
[----:B------:R-:W-:Y:S01]  /*5970*/  FMUL R24, R15, R156 ;  /* 0x0000009c0f187220 */ /* 0x000fe20000400000 */
[----:B------:R-:W-:Y:S01]  /*5980*/  IMAD.WIDE.U32 R14, R99, R14, R164 ;  /* 0x0000000e630e7225 */ /* 0x000fe200078e00a4 */
[----:B------:R-:W-:-:S03]  /*5990*/  ISETP.GT.AND P3, PT, R0, RZ, P1 ;  /* 0x000000ff0000720c */ /* 0x000fc60000f64270 */
[----:B------:R-:W-:Y:S01]  /*59a0*/  FFMA R24, R25, R155, R24 ;  /* 0x0000009b19187223 */ /* 0x000fe20000000018 */
[----:B------:R-:W-:Y:S01]  /*59b0*/  IMAD.IADD R97, R97, 0x1, R15 ;  /* 0x0000000161617824 */ /* 0x000fe200078e020f */
[-C--:B------:R-:W-:Y:S02]  /*59c0*/  IADD3 R21, P5, R20, R14.reuse, RZ ;  /* 0x0000000e14157210 */ /* 0x080fe40007fbe0ff */
[----:B------:R-:W-:Y:S02]  /*59d0*/  IADD3 R20, P4, R4, R14, RZ ;  /* 0x0000000e04147210 */ /* 0x000fe40007f9e0ff */
[----:B------:R-:W-:Y:S01]  /*59e0*/  F2FP.BF16.F32.PACK_AB R24, RZ, R24 ;  /* 0x00000018ff18723e */ /* 0x000fe200000010ff */
[----:B------:R-:W-:Y:S01]  /*59f0*/  IMAD.X R158, R97, 0x1, R159, P5 ;  /* 0x00000001619e7824 */ /* 0x000fe200028e069f */
[----:B------:R-:W-:-:S03]  /*5a00*/  LEA R14, P5, R21, R10, 0x1 ;  /* 0x0000000a150e7211 */ /* 0x000fc600078a08ff */
[----:B------:R0:W-:Y:S01]  /*5a10*/  @P2 STG.E.U16 desc[UR36][R8.64+0x2], R24 ;  /* 0x0000021808002986 */ /* 0x0001e2000c101524 */
[----:B------:R-:W-:Y:S01]  /*5a20*/  LEA.HI.X R15, R21, R11, R158, 0x1, P5 ;  /* 0x0000000b150f7211 */ /* 0x000fe200028f0c9e */
[----:B------:R-:W-:Y:S08]  /*5a30*/  @!P3 BRA `(.L_x_164) ;  /* 0x000000000004b947 */ /* 0x000ff00003800000 */
[----:B------:R0:W5:Y:S02]  /*5a40*/  LDG.E.LTC128B.U16 R154, desc[UR36][R14.64] ;  /* 0x000000240e9a7981 */ /* 0x000164000c1e1520 */
.L_x_164:
[----:B------:R-:W-:Y:S05]  /*5a50*/  BSYNC B1 ;  /* 0x0000000000017941 */ /* 0x000fea0003800000 */
.L_x_163:
[----:B-----5:R-:W-:Y:S01]  /*5a60*/  IMAD.U32 R3, R154, 0x10000, RZ ;  /* 0x000100009a037824 */ /* 0x020fe200078e00ff */
[----:B------:R-:W-:Y:S01]  /*5a70*/  ISETP.GT.AND P2, PT, R0, 0x1, P1 ;  /* 0x000000010000780c */ /* 0x000fe20000f44270 */
[----:B------:R-:W-:Y:S01]  /*5a80*/  IMAD.X R21, R5, 0x1, R97, P4 ;  /* 0x0000000105157824 */ /* 0x000fe200020e0661 */
[----:B------:R-:W-:Y:S01]  /*5a90*/  IADD3 R4, P4, R8, R157, RZ ;  /* 0x0000009d08047210 */ /* 0x000fe20007f9e0ff */
[----:B------:R-:W-:Y:S01]  /*5aa0*/  FMUL R3, R3, R156 ;  /* 0x0000009c03037220 */ /* 0x000fe20000400000 */
[----:B------:R-:W-:Y:S01]  /*5ab0*/  BSSY B1, `(.L_x_165) ;  /* 0x000000b000017945 */ /* 0x000fe20003800000 */
[----:B0-----:R-:W-:-:S04]  /*5ac0*/  IMAD.WIDE.U32 R14, R23, R12, R20 ;  /* 0x0000000c170e7225 */ /* 0x001fc800078e0014 */
[----:B------:R-:W-:Y:S01]  /*5ad0*/  FFMA R3, R26, R155, R3 ;  /* 0x0000009b1a037223 */ /* 0x000fe20000000003 */
[----:B------:R-:W-:Y:S01]  /*5ae0*/  IMAD.X R5, R9, 0x1, R167, P4 ;  /* 0x0000000109057824 */ /* 0x000fe200020e06a7 */
[----:B------:R-:W-:-:S03]  /*5af0*/  IADD3 R13, R13, R15, RZ ;  /* 0x0000000f0d0d7210 */ /* 0x000fc60007ffe0ff */
[----:B------:R-:W-:Y:S02]  /*5b00*/  F2FP.BF16.F32.PACK_AB R3, RZ, R3 ;  /* 0x00000003ff03723e */ /* 0x000fe400000010ff */
[----:B------:R-:W-:-:S03]  /*5b10*/  LEA R10, P5, R14, R10, 0x1 ;  /* 0x0000000a0e0a7211 */ /* 0x000fc600078a08ff */
[----:B------:R0:W-:Y:S01]  /*5b20*/  @P3 STG.E.U16 desc[UR36][R4.64], R3 ;  /* 0x0000000304003986 */ /* 0x0001e2000c101524 */
[----:B------:R-:W-:Y:S01]  /*5b30*/  LEA.HI.X R11, R14, R11, R13, 0x1, P5 ;  /* 0x0000000b0e0b7211 */ /* 0x000fe200028f0c0d */
[----:B------:R-:W-:Y:S08]  /*5b40*/  @!P2 BRA `(.L_x_166) ;  /* 0x000000000004a947 */ /* 0x000ff00003800000 */
[----:B------:R0:W5:Y:S02]  /*5b50*/  LDG.E.LTC128B.U16 R154, desc[UR36][R10.64+0x2] ;  /* 0x000002240a9a7981 */ /* 0x000164000c1e1520 */
.L_x_166:
[----:B------:R-:W-:Y:S05]  /*5b60*/  BSYNC B1 ;  /* 0x0000000000017941 */ /* 0x000fea0003800000 */
.L_x_165:
[----:B0----5:R-:W-:Y:S01]  /*5b70*/  IMAD.U32 R3, R154, 0x10000, RZ ;  /* 0x000100009a037824 */ /* 0x021fe200078e00ff */
[----:B------:R-:W-:Y:S01]  /*5b80*/  ISETP.GT.AND P3, PT, R0, 0x8, P0 ;  /* 0x000000080000780c */ /* 0x000fe20000764270 */
[----:B------:R-:W-:Y:S02]  /*5b90*/  BSSY B1, `(.L_x_167) ;  /* 0x0000007000017945 */ /* 0x000fe40003800000 */
[----:B------:R-:W-:-:S04]  /*5ba0*/  FMUL R12, R3, R156 ;  /* 0x0000009c030c7220 */ /* 0x000fc80000400000 */
[----:B------:R-:W-:-:S05]  /*5bb0*/  FFMA R12, R27, R155, R12 ;  /* 0x0000009b1b0c7223 */ /* 0x000fca000000000c */
[----:B------:R-:W-:-:S05]  /*5bc0*/  F2FP.BF16.F32.PACK_AB R12, RZ, R12 ;  /* 0x0000000cff0c723e */ /* 0x000fca00000010ff */
[----:B------:R0:W-:Y:S01]  /*5bd0*/  @P2 STG.E.U16 desc[UR36][R4.64+0x2], R12 ;  /* 0x0000020c04002986 */ /* 0x0001e2000c101524 */
[----:B------:R-:W-:Y:S05]  /*5be0*/  @!P3 BRA `(.L_x_168) ;  /* 0x000000000004b947 */ /* 0x000fea0003800000 */
[----:B------:R0:W5:Y:S02]  /*5bf0*/  LDG.E.LTC128B.U16 R154, desc[UR36][R6.64+0x10] ;  /* 0x00001024069a7981 */ /* 0x000164000c1e1520 */
.L_x_168:
[----:B------:R-:W-:Y:S05]  /*5c00*/  BSYNC B1 ;  /* 0x0000000000017941 */ /* 0x000fea0003800000 */
.L_x_167:
[----:B-----5:R-:W-:Y:S01]  /*5c10*/  IMAD.U32 R3, R154, 0x10000, RZ ;  /* 0x000100009a037824 */ /* 0x020fe200078e00ff */
[----:B------:R-:W-:Y:S01]  /*5c20*/  ISETP.GT.AND P2, PT, R0, 0x9, P0 ;  /* 0x000000090000780c */ /* 0x000fe20000744270 */
[----:B0-----:R-:W-:Y:S01]  /*5c30*/  IMAD.MOV.U32 R4, RZ, RZ, R8 ;  /* 0x000000ffff047224 */ /* 0x001fe200078e0008 */
[----:B------:R-:W-:Y:S01]  /*5c40*/  BSSY B1, `(.L_x_169) ;  /* 0x0000008000017945 */ /* 0x000fe20003800000 */
[----:B------:R-:W-:Y:S01]  /*5c50*/  FMUL R3, R3, R156 ;  /* 0x0000009c03037220 */ /* 0x000fe20000400000 */
[----:B------:R-:W-:-:S03]  /*5c60*/  IMAD.MOV.U32 R5, RZ, RZ, R9 ;  /* 0x000000ffff057224 */ /* 0x000fc600078e0009 */
[----:B------:R-:W-:-:S05]  /*5c70*/  FFMA R3, R28, R155, R3 ;  /* 0x0000009b1c037223 */ /* 0x000fca0000000003 */
[----:B------:R-:W-:-:S05]  /*5c80*/  F2FP.BF16.F32.PACK_AB R3, RZ, R3 ;  /* 0x00000003ff03723e */ /* 0x000fca00000010ff */
[----:B------:R0:W-:Y:S01]  /*5c90*/  @P3 STG.E.U16 desc[UR36][R4.64+0x10], R3 ;  /* 0x0000100304003986 */ /* 0x0001e2000c101524 */
[----:B------:R-:W-:Y:S05]  /*5ca0*/  @!P2 BRA `(.L_x_170) ;  /* 0x000000000004a947 */ /* 0x000fea0003800000 */
[----:B------:R0:W5:Y:S02]  /*5cb0*/  LDG.E.LTC128B.U16 R154, desc[UR36][R6.64+0x12] ;  /* 0x00001224069a7981 */ /* 0x000164000c1e1520 */
.L_x_170:
[----:B------:R-:W-:Y:S05]  /*5cc0*/  BSYNC B1 ;  /* 0x0000000000017941 */ /* 0x000fea0003800000 */
.L_x_169:
        /* <DEDUP_REMOVED lines=9> */
.L_x_172:
[----:B------:R-:W-:Y:S05]  /*5d60*/  BSYNC B1 ;  /* 0x0000000000017941 */ /* 0x000fea0003800000 */
.L_x_171:
[----:B-----5:R-:W-:Y:S01]  /*5d70*/  IMAD.U32 R3, R154, 0x10000, RZ ;  /* 0x000100009a037824 */ /* 0x020fe200078e00ff */
[----:B------:R-:W-:Y:S01]  /*5d80*/  IADD3 R8, P3, R157, R8, RZ ;  /* 0x000000089d087210 */ /* 0x000fe20007f7e0ff */
[----:B------:R-:W-:Y:S01]  /*5d90*/  BSSY B1, `(.L_x_173) ;  /* 0x0000009000017945 */ /* 0x000fe20003800000 */
[----:B------:R-:W-:Y:S01]  /*5da0*/  ISETP.GT.AND P2, PT, R0, 0x9, P1 ;  /* 0x000000090000780c */ /* 0x000fe20000f44270 */
[----:B------:R-:W-:Y:S02]  /*5db0*/  FMUL R3, R3, R156 ;  /* 0x0000009c03037220 */ /* 0x000fe40000400000 */
[----:B------:R-:W-:Y:S02]  /*5dc0*/  IMAD.X R9, R167, 0x1, R9, P3 ;  /* 0x00000001a7097824 */ /* 0x000fe400018e0609 */
[----:B------:R-:W-:-:S05]  /*5dd0*/  FFMA R3, R30, R155, R3 ;  /* 0x0000009b1e037223 */ /* 0x000fca0000000003 */
[----:B------:R-:W-:-:S05]  /*5de0*/  F2FP.BF16.F32.PACK_AB R3, RZ, R3 ;  /* 0x00000003ff03723e */ /* 0x000fca00000010ff */
[----:B------:R0:W-:Y:S01]  /*5df0*/  @P4 STG.E.U16 desc[UR36][R8.64+0x10], R3 ;  /* 0x0000100308004986 */ /* 0x0001e2000c101524 */
[----:B------:R-:W-:Y:S05]  /*5e00*/  @!P2 BRA `(.L_x_174) ;  /* 0x000000000004a947 */ /* 0x000fea0003800000 */
[----:B------:R0:W5:Y:S02]  /*5e10*/  LDG.E.LTC128B.U16 R154, desc[UR36][R10.64+0x12] ;  /* 0x000012240a9a7981 */ /* 0x000164000c1e1520 */
.L_x_174:
[----:B------:R-:W-:Y:S05]  /*5e20*/  BSYNC B1 ;  /* 0x0000000000017941 */ /* 0x000fea0003800000 */
.L_x_173:
[----:B0----5:R-:W-:Y:S01]  /*5e30*/  IMAD.U32 R3, R154, 0x10000, RZ ;  /* 0x000100009a037824 */ /* 0x021fe200078e00ff */
[----:B------:R-:W-:Y:S01]  /*5e40*/  ISETP.GT.AND P3, PT, R0, 0x10, P0 ;  /* 0x000000100000780c */ /* 0x000fe20000764270 */
[----:B------:R-:W-:Y:S02]  /*5e50*/  BSSY B1, `(.L_x_175) ;  /* 0x0000009000017945 */ /* 0x000fe40003800000 */
[----:B------:R-:W-:-:S04]  /*5e60*/  FMUL R8, R3, R156 ;  /* 0x0000009c03087220 */ /* 0x000fc80000400000 */
[----:B------:R-:W-:Y:S01]  /*5e70*/  FFMA R31, R31, R155, R8 ;  /* 0x0000009b1f1f7223 */ /* 0x000fe20000000008 */
[----:B------:R-:W-:-:S04]  /*5e80*/  IADD3 R8, P4, P5, R157, R160, R93 ;  /* 0x000000a09d087210 */ /* 0x000fc80007d9e05d */
[----:B------:R-:W-:Y:S02]  /*5e90*/  F2FP.BF16.F32.PACK_AB R31, RZ, R31 ;  /* 0x0000001fff1f723e */ /* 0x000fe400000010ff */
[----:B------:R-:W-:-:S05]  /*5ea0*/  IADD3.X R9, R167, R161, R95, P4, P5 ;  /* 0x000000a1a7097210 */ /* 0x000fca00027ea45f */
[----:B------:R0:W-:Y:S01]  /*5eb0*/  @P2 STG.E.U16 desc[UR36][R8.64+0x12], R31 ;  /* 0x0000121f08002986 */ /* 0x0001e2000c101524 */
[----:B------:R-:W-:Y:S05]  /*5ec0*/  @!P3 BRA `(.L_x_176) ;  /* 0x000000000004b947 */ /* 0x000fea0003800000 */
[----:B------:R0:W5:Y:S02]  /*5ed0*/  LDG.E.LTC128B.U16 R154, desc[UR36][R6.64+0x20] ;  /* 0x00002024069a7981 */ /* 0x000164000c1e1520 */
.L_x_176:
[----:B------:R-:W-:Y:S05]  /*5ee0*/  BSYNC B1 ;  /* 0x0000000000017941 */ /* 0x000fea0003800000 */
.L_x_175:
[----:B-----5:R-:W-:Y:S01]  /*5ef0*/  IMAD.U32 R3, R154, 0x10000, RZ ;  /* 0x000100009a037824 */ /* 0x020fe200078e00ff */
        /* <DEDUP_REMOVED lines=8> */
.L_x_178:
[----:B------:R-:W-:Y:S05]  /*5f80*/  BSYNC B1 ;  /* 0x0000000000017941 */ /* 0x000fea0003800000 */
.L_x_177:
        /* <DEDUP_REMOVED lines=9> */
.L_x_180:
[----:B------:R-:W-:Y:S05]  /*6020*/  BSYNC B1 ;  /* 0x0000000000017941 */ /* 0x000fea0003800000 */
.L_x_179:
        /* <DEDUP_REMOVED lines=9> */
.L_x_182:
[----:B------:R-:W-:Y:S05]  /*60c0*/  BSYNC B1 ;  /* 0x0000000000017941 */ /* 0x000fea0003800000 */
.L_x_181:
        /* <DEDUP_REMOVED lines=9> */
.L_x_184:
[----:B------:R-:W-:Y:S05]  /*6160*/  BSYNC B1 ;  /* 0x0000000000017941 */ /* 0x000fea0003800000 */
.L_x_183:
[----:B-----5:R-:W-:Y:S01]  /*6170*/  SHF.L.U32 R3, R154, 0x10, RZ ;  /* 0x000000109a037819 */ /* 0x020fe200000006ff */
[----:B------:R-:W-:Y:S01]  /*6180*/  BSSY B1, `(.L_x_185) ;  /* 0x0000008000017945 */ /* 0x000fe20003800000 */
[----:B------:R-:W-:-:S03]  /*6190*/  ISETP.GT.AND P2, PT, R0, 0x19, P0 ;  /* 0x000000190000780c */ /* 0x000fc60000744270 */
[----:B------:R-:W-:-:S04]  /*61a0*/  FMUL R3, R3, R156 ;  /* 0x0000009c03037220 */ /* 0x000fc80000400000 */
[----:B------:R-:W-:-:S05]  /*61b0*/  FFMA R3, R36, R155, R3 ;  /* 0x0000009b24037223 */ /* 0x000fca0000000003 */
[----:B------:R-:W-:-:S05]  /*61c0*/  F2FP.BF16.F32.PACK_AB R3, RZ, R3 ;  /* 0x00000003ff03723e */ /* 0x000fca00000010ff */
[----:B------:R0:W-:Y:S01]  /*61d0*/  @P3 STG.E.U16 desc[UR36][R4.64+0x30], R3 ;  /* 0x0000300304003986 */ /* 0x0001e2000c101524 */
[----:B------:R-:W-:Y:S05]  /*61e0*/  @!P2 BRA `(.L_x_186) ;  /* 0x000000000004a947 */ /* 0x000fea0003800000 */
[----:B------:R0:W5:Y:S02]  /*61f0*/  LDG.E.LTC128B.U16 R154, desc[UR36][R6.64+0x32] ;  /* 0x00003224069a7981 */ /* 0x000164000c1e1520 */
.L_x_186:
[----:B------:R-:W-:Y:S05]  /*6200*/  BSYNC B1 ;  /* 0x0000000000017941 */ /* 0x000fea0003800000 */
.L_x_185:
        /* <DEDUP_REMOVED lines=9> */
.L_x_188:
[----:B------:R-:W-:Y:S05]  /*62a0*/  BSYNC B1 ;  /* 0x0000000000017941 */ /* 0x000fea0003800000 */
.L_x_187:
        /* <DEDUP_REMOVED lines=9> */
.L_x_190:
[----:B------:R-:W-:Y:S05]  /*6340*/  BSYNC B1 ;  /* 0x0000000000017941 */ /* 0x000fea0003800000 */
.L_x_189:
        /* <DEDUP_REMOVED lines=9> */
.L_x_192:
[----:B------:R-:W-:Y:S05]  /*63e0*/  BSYNC B1 ;  /* 0x0000000000017941 */ /* 0x000fea0003800000 */
.L_x_191:
        /* <DEDUP_REMOVED lines=9> */
.L_x_194:
[----:B------:R-:W-:Y:S05]  /*6480*/  BSYNC B1 ;  /* 0x0000000000017941 */ /* 0x000fea0003800000 */
.L_x_193:
        /* <DEDUP_REMOVED lines=9> */
.L_x_196:
[----:B------:R-:W-:Y:S05]  /*6520*/  BSYNC B1 ;  /* 0x0000000000017941 */ /* 0x000fea0003800000 */
.L_x_195:
        /* <DEDUP_REMOVED lines=9> */
.L_x_198:
[----:B------:R-:W-:Y:S05]  /*65c0*/  BSYNC B1 ;  /* 0x0000000000017941 */ /* 0x000fea0003800000 */
.L_x_197:
        /* <DEDUP_REMOVED lines=9> */
.L_x_200:
[----:B------:R-:W-:Y:S05]  /*6660*/  BSYNC B1 ;  /* 0x0000000000017941 */ /* 0x000fea0003800000 */
.L_x_199:
        /* <DEDUP_REMOVED lines=9> */
.L_x_202:
[----:B------:R-:W-:Y:S05]  /*6700*/  BSYNC B1 ;  /* 0x0000000000017941 */ /* 0x000fea0003800000 */
.L_x_201:
        /* <DEDUP_REMOVED lines=9> */
.L_x_204:
[----:B------:R-:W-:Y:S05]  /*67a0*/  BSYNC B1 ;  /* 0x0000000000017941 */ /* 0x000fea0003800000 */
.L_x_203:
        /* <DEDUP_REMOVED lines=9> */
.L_x_206:
[----:B------:R-:W-:Y:S05]  /*6840*/  BSYNC B1 ;  /* 0x0000000000017941 */ /* 0x000fea0003800000 */
.L_x_205:
        /* <DEDUP_REMOVED lines=9> */
.L_x_208:
[----:B------:R-:W-:Y:S05]  /*68e0*/  BSYNC B1 ;  /* 0x0000000000017941 */ /* 0x000fea0003800000 */
.L_x_207:
        /* <DEDUP_REMOVED lines=9> */
.L_x_210:
[----:B------:R-:W-:Y:S05]  /*6980*/  BSYNC B1 ;  /* 0x0000000000017941 */ /* 0x000fea0003800000 */
.L_x_209:
        /* <DEDUP_REMOVED lines=9> */
.L_x_212:
[----:B------:R-:W-:Y:S05]  /*6a20*/  BSYNC B1 ;  /* 0x0000000000017941 */ /* 0x000fea0003800000 */
.L_x_211:
        /* <DEDUP_REMOVED lines=9> */
.L_x_214:
[----:B------:R-:W-:Y:S05]  /*6ac0*/  BSYNC B1 ;  /* 0x0000000000017941 */ /* 0x000fea0003800000 */
.L_x_213:
        /* <DEDUP_REMOVED lines=9> */
.L_x_216:
[----:B------:R-:W-:Y:S05]  /*6b60*/  BSYNC B1 ;  /* 0x0000000000017941 */ /* 0x000fea0003800000 */
.L_x_215:
        /* <DEDUP_REMOVED lines=9> */
.L_x_218:
[----:B------:R-:W-:Y:S05]  /*6c00*/  BSYNC B1 ;  /* 0x0000000000017941 */ /* 0x000fea0003800000 */
.L_x_217:
        /* <DEDUP_REMOVED lines=9> */
.L_x_220:
[----:B------:R-:W-:Y:S05]  /*6ca0*/  BSYNC B1 ;  /* 0x0000000000017941 */ /* 0x000fea0003800000 */
.L_x_219:
        /* <DEDUP_REMOVED lines=9> */
.L_x_222:
[----:B------:R-:W-:Y:S05]  /*6d40*/  BSYNC B1 ;  /* 0x0000000000017941 */ /* 0x000fea0003800000 */
.L_x_221:
        /* <DEDUP_REMOVED lines=9> */
.L_x_224:
[----:B------:R-:W-:Y:S05]  /*6de0*/  BSYNC B1 ;  /* 0x0000000000017941 */ /* 0x000fea0003800000 */
.L_x_223:
        /* <DEDUP_REMOVED lines=9> */
.L_x_226:
[----:B------:R-:W-:Y:S05]  /*6e80*/  BSYNC B1 ;  /* 0x0000000000017941 */ /* 0x000fea0003800000 */
.L_x_225:
        /* <DEDUP_REMOVED lines=9> */
.L_x_228:
[----:B------:R-:W-:Y:S05]  /*6f20*/  BSYNC B1 ;  /* 0x0000000000017941 */ /* 0x000fea0003800000 */
.L_x_227:
        /* <DEDUP_REMOVED lines=9> */
.L_x_230:
[----:B------:R-:W-:Y:S05]  /*6fc0*/  BSYNC B1 ;  /* 0x0000000000017941 */ /* 0x000fea0003800000 */
.L_x_229:
        /* <DEDUP_REMOVED lines=9> */
.L_x_232:
[----:B------:R-:W-:Y:S05]  /*7060*/  BSYNC B1 ;  /* 0x0000000000017941 */ /* 0x000fea0003800000 */
.L_x_231:
        /* <DEDUP_REMOVED lines=9> */
.L_x_234:
[----:B------:R-:W-:Y:S05]  /*7100*/  BSYNC B1 ;  /* 0x0000000000017941 */ /* 0x000fea0003800000 */
.L_x_233:
        /* <DEDUP_REMOVED lines=9> */
.L_x_236:
[----:B------:R-:W-:Y:S05]  /*71a0*/  BSYNC B1 ;  /* 0x0000000000017941 */ /* 0x000fea0003800000 */
.L_x_235:
        /* <DEDUP_REMOVED lines=9> */
.L_x_238:
[----:B------:R-:W-:Y:S05]  /*7240*/  BSYNC B1 ;  /* 0x0000000000017941 */ /* 0x000fea0003800000 */
.L_x_237:
        /* <DEDUP_REMOVED lines=9> */
.L_x_240:
[----:B------:R-:W-:Y:S05]  /*72e0*/  BSYNC B1 ;  /* 0x0000000000017941 */ /* 0x000fea0003800000 */
.L_x_239:
        /* <DEDUP_REMOVED lines=9> */
.L_x_242:
[----:B------:R-:W-:Y:S05]  /*7380*/  BSYNC B1 ;  /* 0x0000000000017941 */ /* 0x000fea0003800000 */
.L_x_241:
        /* <DEDUP_REMOVED lines=9> */
.L_x_244:
[----:B------:R-:W-:Y:S05]  /*7420*/  BSYNC B1 ;  /* 0x0000000000017941 */ /* 0x000fea0003800000 */
.L_x_243:
        /* <DEDUP_REMOVED lines=9> */
.L_x_246:
[----:B------:R-:W-:Y:S05]  /*74c0*/  BSYNC B1 ;  /* 0x0000000000017941 */ /* 0x000fea0003800000 */
.L_x_245:
        /* <DEDUP_REMOVED lines=9> */
.L_x_248:
[----:B------:R-:W-:Y:S05]  /*7560*/  BSYNC B1 ;  /* 0x0000000000017941 */ /* 0x000fea0003800000 */
.L_x_247:
        /* <DEDUP_REMOVED lines=9> */
.L_x_250:
[----:B------:R-:W-:Y:S05]  /*7600*/  BSYNC B1 ;  /* 0x0000000000017941 */ /* 0x000fea0003800000 */
.L_x_249:
        /* <DEDUP_REMOVED lines=9> */
.L_x_252:
[----:B------:R-:W-:Y:S05]  /*76a0*/  BSYNC B1 ;  /* 0x0000000000017941 */ /* 0x000fea0003800000 */
.L_x_251:
        /* <DEDUP_REMOVED lines=9> */
.L_x_254:
[----:B------:R-:W-:Y:S05]  /*7740*/  BSYNC B1 ;  /* 0x0000000000017941 */ /* 0x000fea0003800000 */
.L_x_253:
        /* <DEDUP_REMOVED lines=9> */
.L_x_256:
[----:B------:R-:W-:Y:S05]  /*77e0*/  BSYNC B1 ;  /* 0x0000000000017941 */ /* 0x000fea0003800000 */
.L_x_255:
        /* <DEDUP_REMOVED lines=9> */
.L_x_258:
[----:B------:R-:W-:Y:S05]  /*7880*/  BSYNC B1 ;  /* 0x0000000000017941 */ /* 0x000fea0003800000 */
.L_x_257:
        /* <DEDUP_REMOVED lines=9> */
.L_x_260:
[----:B------:R-:W-:Y:S05]  /*7920*/  BSYNC B1 ;  /* 0x0000000000017941 */ /* 0x000fea0003800000 */
.L_x_259:
        /* <DEDUP_REMOVED lines=9> */
.L_x_262:
[----:B------:R-:W-:Y:S05]  /*79c0*/  BSYNC B1 ;  /* 0x0000000000017941 */ /* 0x000fea0003800000 */
.L_x_261:
        /* <DEDUP_REMOVED lines=9> */
.L_x_264:
[----:B------:R-:W-:Y:S05]  /*7a60*/  BSYNC B1 ;  /* 0x0000000000017941 */ /* 0x000fea0003800000 */
.L_x_263:
        /* <DEDUP_REMOVED lines=9> */
.L_x_266:
[----:B------:R-:W-:Y:S05]  /*7b00*/  BSYNC B1 ;  /* 0x0000000000017941 */ /* 0x000fea0003800000 */
.L_x_265:
        /* <DEDUP_REMOVED lines=9> */
.L_x_268:
[----:B------:R-:W-:Y:S05]  /*7ba0*/  BSYNC B1 ;  /* 0x0000000000017941 */ /* 0x000fea0003800000 */
.L_x_267:
        /* <DEDUP_REMOVED lines=9> */
.L_x_270:
[----:B------:R-:W-:Y:S05]  /*7c40*/  BSYNC B1 ;  /* 0x0000000000017941 */ /* 0x000fea0003800000 */
.L_x_269:
        /* <DEDUP_REMOVED lines=9> */
.L_x_272:
[----:B------:R-:W-:Y:S05]  /*7ce0*/  BSYNC B1 ;  /* 0x0000000000017941 */ /* 0x000fea0003800000 */
.L_x_271:
        /* <DEDUP_REMOVED lines=9> */
.L_x_274:
[----:B------:R-:W-:Y:S05]  /*7d80*/  BSYNC B1 ;  /* 0x0000000000017941 */ /* 0x000fea0003800000 */
.L_x_273:
        /* <DEDUP_REMOVED lines=9> */
.L_x_276:
[----:B------:R-:W-:Y:S05]  /*7e20*/  BSYNC B1 ;  /* 0x0000000000017941 */ /* 0x000fea0003800000 */
.L_x_275:
        /* <DEDUP_REMOVED lines=9> */
.L_x_278:
[----:B------:R-:W-:Y:S05]  /*7ec0*/  BSYNC B1 ;  /* 0x0000000000017941 */ /* 0x000fea0003800000 */
.L_x_277:
        /* <DEDUP_REMOVED lines=9> */
.L_x_280:
[----:B------:R-:W-:Y:S05]  /*7f60*/  BSYNC B1 ;  /* 0x0000000000017941 */ /* 0x000fea0003800000 */
.L_x_279:
        /* <DEDUP_REMOVED lines=9> */
.L_x_282:
[----:B------:R-:W-:Y:S05]  /*8000*/  BSYNC B1 ;  /* 0x0000000000017941 */ /* 0x000fea0003800000 */
.L_x_281:
[----:B0----5:R-:W-:Y:S01]  /*8010*/  IMAD.U32 R3, R154, 0x10000, RZ ;  /* 0x000100009a037824 */ /* 0x021fe200078e00ff */
[----:B------:R-:W-:Y:S01]  /*8020*/  ISETP.GT.AND P2, PT, R0, 0x78, P1 ;  /* 0x000000780000780c */ /* 0x000fe20000f44270 */
[----:B------:R-:W-:Y:S02]  /*8030*/  BSSY B1, `(.L_x_283) ;  /* 0x0000007000017945 */ /* 0x000fe40003800000 */
[----:B--2---:R-:W-:-:S04]  /*8040*/  FMUL R6, R3, R156 ;  /* 0x0000009c03067220 */ /* 0x004fc80000400000 */
[----:B------:R-:W-:-:S05]  /*8050*/  FFMA R6, R85, R155, R6 ;  /* 0x0000009b55067223 */ /* 0x000fca0000000006 */
[----:B------:R-:W-:-:S05]  /*8060*/  F2FP.BF16.F32.PACK_AB R6, RZ, R6 ;  /* 0x00000006ff06723e */ /* 0x000fca00000010ff */
[----:B------:R0:W-:Y:S01]  /*8070*/  @P0 STG.E.U16 desc[UR36][R4.64+0xf2], R6 ;  /* 0x0000f20604000986 */ /* 0x0001e2000c101524 */
[----:B------:R-:W-:Y:S05]  /*8080*/  @!P2 BRA `(.L_x_284) ;  /* 0x000000000004a947 */ /* 0x000fea0003800000 */
[----:B------:R2:W5:Y:S02]  /*8090*/  LDG.E.LTC128B.U16 R154, desc[UR36][R10.64+0xf0] ;  /* 0x0000f0240a9a7981 */ /* 0x000564000c1e1520 */
.L_x_284:
[----:B------:R-:W-:Y:S05]  /*80a0*/  BSYNC B1 ;  /* 0x0000000000017941 */ /* 0x000fea0003800000 */
.L_x_283:
[----:B-----5:R-:W-:Y:S01]  /*80b0*/  IMAD.U32 R3, R154, 0x10000, RZ ;  /* 0x000100009a037824 */ /* 0x020fe200078e00ff */
[----:B------:R-:W-:Y:S01]  /*80c0*/  ISETP.GT.AND P1, PT, R0, 0x79, P1 ;  /* 0x000000790000780c */ /* 0x000fe20000f24270 */
[----:B0-----:R-:W-:Y:S01]  /*80d0*/  @P2 IMAD.MOV.U32 R4, RZ, RZ, R8 ;  /* 0x000000ffff042224 */ /* 0x001fe200078e0008 */
[----:B------:R-:W-:Y:S01]  /*80e0*/  BSSY B1, `(.L_x_285) ;  /* 0x0000008000017945 */ /* 0x000fe20003800000 */
[----:B------:R-:W-:Y:S01]  /*80f0*/  FMUL R3, R3, R156 ;  /* 0x0000009c03037220 */ /* 0x000fe20000400000 */
[----:B------:R-:W-:-:S03]  /*8100*/  @P2 IMAD.MOV.U32 R5, RZ, RZ, R9 ;  /* 0x000000ffff052224 */ /* 0x000fc600078e0009 */
[----:B------:R-:W-:-:S05]  /*8110*/  FFMA R3, R86, R155, R3 ;  /* 0x0000009b56037223 */ /* 0x000fca0000000003 */
[----:B------:R-:W-:-:S05]  /*8120*/  F2FP.BF16.F32.PACK_AB R3, RZ, R3 ;  /* 0x00000003ff03723e */ /* 0x000fca00000010ff */
[----:B------:R0:W-:Y:S01]  /*8130*/  @P2 STG.E.U16 desc[UR36][R4.64+0xf0], R3 ;  /* 0x0000f00304002986 */ /* 0x0001e2000c101524 */
[----:B------:R-:W-:Y:S05]  /*8140*/  @!P1 BRA `(.L_x_286) ;  /* 0x0000000000049947 */ /* 0x000fea0003800000 */
[----:B------:R0:W5:Y:S02]  /*8150*/  LDG.E.LTC128B.U16 R154, desc[UR36][R10.64+0xf2] ;  /* 0x0000f2240a9a7981 */ /* 0x000164000c1e1520 */
.L_x_286:
[----:B------:R-:W-:Y:S05]  /*8160*/  BSYNC B1 ;  /* 0x0000000000017941 */ /* 0x000fea0003800000 */
.L_x_285:
[----:B------:R-:W-:Y:S05]  /*8170*/  @!P1 BRA `(.L_x_287) ;  /* 0x0000002400449947 */ /* 0x000fea0003800000 */
[----:B0----5:R-:W-:-:S04]  /*8180*/  IMAD.U32 R3, R154, 0x10000, RZ ;  /* 0x000100009a037824 */ /* 0x021fc800078e00ff */
[----:B------:R-:W-:-:S04]  /*8190*/  FMUL R0, R3, R156 ;  /* 0x0000009c03007220 */ /* 0x000fc80000400000 */
[----:B------:R-:W-:-:S05]  /*81a0*/  FFMA R0, R87, R155, R0 ;  /* 0x0000009b57007223 */ /* 0x000fca0000000000 */
[----:B------:R-:W-:-:S05]  /*81b0*/  F2FP.BF16.F32.PACK_AB R0, RZ, R0 ;  /* 0x00000000ff00723e */ /* 0x000fca00000010ff */
[----:B------:R0:W-:Y:S01]  /*81c0*/  STG.E.U16 desc[UR36][R8.64+0xf2], R0 ;  /* 0x0000f20008007986 */ /* 0x0001e2000c101524 */
[----:B------:R-:W-:Y:S05]  /*81d0*/  BRA `(.L_x_287) ;  /* 0x00000024002c7947 */ /* 0x000fea0003800000 */
.L_x_36:
[----:B------:R-:W-:Y:S01]  /*81e0*/  ULDC.64 UR4, c[0x0][0x5c0] ;  /* 0x0001700000047ab9 */ /* 0x000fe20000000a00 */
[-C--:B------:R-:W-:Y:S01]  /*81f0*/  FMUL R88, R88, R155.reuse ;  /* 0x0000009b58587220 */ /* 0x080fe20000400000 */
[----:B------:R-:W-:Y:S01]  /*8200*/  LEA R4, P0, R168, UR4, 0x1 ;  /* 0x00000004a8047c11 */ /* 0x000fe2000f8008ff */
[----:B------:R-:W-:Y:S01]  /*8210*/  IMAD.SHL.U32 R11, R6, 0x10, RZ ;  /* 0x00000010060b7824 */ /* 0x000fe200078e00ff */
[----:B------:R-:W-:Y:S01]  /*8220*/  ISETP.GT.AND P2, PT, R0, 0x1, P3 ;  /* 0x000000010000780c */ /* 0x000fe20001f44270 */
[-C--:B------:R-:W-:Y:S01]  /*8230*/  FMUL R89, R89, R155.reuse ;  /* 0x0000009b59597220 */ /* 0x080fe20000400000 */
[----:B------:R-:W-:Y:S01]  /*8240*/  LEA.HI.X R5, R168, UR5, R171, 0x1, P0 ;  /* 0x00000005a8057c11 */ /* 0x000fe200080f0cab */
[-C--:B------:R-:W-:Y:S01]  /*8250*/  FMUL R90, R90, R155.reuse ;  /* 0x0000009b5a5a7220 */ /* 0x080fe20000400000 */
[----:B------:R-:W-:Y:S01]  /*8260*/  ISETP.GT.AND P0, PT, R3, 0x8, PT ;  /* 0x000000080300780c */ /* 0x000fe20003f04270 */
[-C--:B------:R-:W-:Y:S01]  /*8270*/  FMUL R91, R91, R155.reuse ;  /* 0x0000009b5b5b7220 */ /* 0x080fe20000400000 */
[----:B------:R-:W-:Y:S01]  /*8280*/  F2FP.BF16.F32.PACK_AB R88, RZ, R88 ;  /* 0x00000058ff58723e */ /* 0x000fe200000010ff */
[-C--:B------:R-:W-:Y:S01]  /*8290*/  FMUL R92, R92, R155.reuse ;  /* 0x0000009b5c5c7220 */ /* 0x080fe20000400000 */
[----:B------:R-:W-:Y:S01]  /*82a0*/  ISETP.GT.AND P4, PT, R0, RZ, P0 ;  /* 0x000000ff0000720c */ /* 0x000fe20000784270 */
[-C--:B------:R-:W-:Y:S01]  /*82b0*/  FMUL R93, R93, R155.reuse ;  /* 0x0000009b5d5d7220 */ /* 0x080fe20000400000 */
[----:B------:R-:W-:Y:S01]  /*82c0*/  SHF.L.U64.HI R9, R6, 0x4, R7 ;  /* 0x0000000406097819 */ /* 0x000fe20000010207 */
[----:B------:R-:W-:Y:S01]  /*82d0*/  @P1 STG.E.U16 desc[UR36][R4.64], R88 ;  /* 0x0000005804001986 */ /* 0x000fe2000c101524 */
[----:B------:R-:W-:Y:S01]  /*82e0*/  IADD3 R12, P5, R11, R4, RZ ;  /* 0x000000040b0c7210 */ /* 0x000fe20007fbe0ff */
[-C--:B------:R-:W-:Y:S01]  /*82f0*/  FMUL R94, R94, R155.reuse ;  /* 0x0000009b5e5e7220 */ /* 0x080fe20000400000 */
[----:B------:R-:W-:Y:S01]  /*8300*/  ISETP.GT.AND P1, PT, R0, 0x1, P0 ;  /* 0x000000010000780c */ /* 0x000fe20000724270 */
[----:B------:R-:W-:Y:S01]  /*8310*/  FMUL R95, R95, R155 ;  /* 0x0000009b5f5f7220 */ /* 0x000fe20000400000 */
[----:B------:R-:W-:Y:S01]  /*8320*/  F2FP.BF16.F32.PACK_AB R89, RZ, R89 ;  /* 0x00000059ff59723e */ /* 0x000fe200000010ff */
[----:B------:R-:W-:Y:S01]  /*8330*/  IMAD.X R13, R9, 0x1, R5, P5 ;  /* 0x00000001090d7824 */ /* 0x000fe200028e0605 */
[----:B------:R-:W-:Y:S01]  /*8340*/  F2FP.BF16.F32.PACK_AB R90, RZ, R90 ;  /* 0x0000005aff5a723e */ /* 0x000fe200000010ff */
[----:B------:R-:W-:Y:S01]  /*8350*/  FMUL R96, R96, R155 ;  /* 0x0000009b60607220 */ /* 0x000fe20000400000 */
[----:B------:R-:W-:Y:S01]  /*8360*/  F2FP.BF16.F32.PACK_AB R91, RZ, R91 ;  /* 0x0000005bff5b723e */ /* 0x000fe200000010ff */
[----:B------:R-:W-:Y:S01]  /*8370*/  @P2 STG.E.U16 desc[UR36][R4.64+0x2], R89 ;  /* 0x0000025904002986 */ /* 0x000fe2000c101524 */
[C---:B------:R-:W-:Y:S01]  /*8380*/  ISETP.GT.AND P5, PT, R0.reuse, 0x9, P3 ;  /* 0x000000090000780c */ /* 0x040fe20001fa4270 */
[-C--:B------:R-:W-:Y:S01]  /*8390*/  FMUL R97, R97, R155.reuse ;  /* 0x0000009b61617220 */ /* 0x080fe20000400000 */
[C---:B------:R-:W-:Y:S01]  /*83a0*/  ISETP.GT.AND P2, PT, R0.reuse, 0x8, P0 ;  /* 0x000000080000780c */ /* 0x040fe20000744270 */
[----:B------:R-:W-:Y:S01]  /*83b0*/  @P4 STG.E.U16 desc[UR36][R12.64], R90 ;  /* 0x0000005a0c004986 */ /* 0x000fe2000c101524 */
[----:B------:R-:W-:Y:S01]  /*83c0*/  ISETP.GT.AND P4, PT, R0, 0x8, P3 ;  /* 0x000000080000780c */ /* 0x000fe20001f84270 */
[-C--:B------:R-:W-:Y:S01]  /*83d0*/  FMUL R98, R98, R155.reuse ;  /* 0x0000009b62627220 */ /* 0x080fe20000400000 */
[----:B------:R-:W-:Y:S01]  /*83e0*/  F2FP.BF16.F32.PACK_AB R92, RZ, R92 ;  /* 0x0000005cff5c723e */ /* 0x000fe200000010ff */
[----:B------:R-:W-:Y:S01]  /*83f0*/  @P1 STG.E.U16 desc[UR36][R12.64+0x2], R91 ;  /* 0x0000025b0c001986 */ /* 0x000fe2000c101524 */
[----:B------:R-:W-:Y:S01]  /*8400*/  ISETP.GT.AND P1, PT, R0, 0x9, P0 ;  /* 0x000000090000780c */ /* 0x000fe20000724270 */
[----:B------:R-:W-:Y:S01]  /*8410*/  FMUL R99, R99, R155 ;  /* 0x0000009b63637220 */ /* 0x000fe20000400000 */
[----:B------:R-:W-:Y:S01]  /*8420*/  F2FP.BF16.F32.PACK_AB R93, RZ, R93 ;  /* 0x0000005dff5d723e */ /* 0x000fe200000010ff */
[-C--:B------:R-:W-:Y:S01]  /*8430*/  FMUL R100, R100, R155.reuse ;  /* 0x0000009b64647220 */ /* 0x080fe20000400000 */
[----:B------:R-:W-:Y:S01]  /*8440*/  F2FP.BF16.F32.PACK_AB R94, RZ, R94 ;  /* 0x0000005eff5e723e */ /* 0x000fe200000010ff */
[----:B------:R-:W-:Y:S01]  /*8450*/  FMUL R101, R101, R155 ;  /* 0x0000009b65657220 */ /* 0x000fe20000400000 */
[----:B------:R-:W-:Y:S01]  /*8460*/  F2FP.BF16.F32.PACK_AB R95, RZ, R95 ;  /* 0x0000005fff5f723e */ /* 0x000fe200000010ff */
[-C--:B------:R-:W-:Y:S01]  /*8470*/  FMUL R102, R102, R155.reuse ;  /* 0x0000009b66667220 */ /* 0x080fe20000400000 */
[----:B------:R-:W-:Y:S01]  /*8480*/  F2FP.BF16.F32.PACK_AB R96, RZ, R96 ;  /* 0x00000060ff60723e */ /* 0x000fe200000010ff */
[----:B------:R-:W-:Y:S01]  /*8490*/  @P4 STG.E.U16 desc[UR36][R4.64+0x10], R92 ;  /* 0x0000105c04004986 */ /* 0x000fe2000c101524 */
[C---:B------:R-:W-:Y:S01]  /*84a0*/  ISETP.GT.AND P4, PT, R0.reuse, 0x10, P3 ;  /* 0x000000100000780c */ /* 0x040fe20001f84270 */
[----:B------:R-:W-:Y:S01]  /*84b0*/  FMUL R103, R103, R155 ;  /* 0x0000009b67677220 */ /* 0x000fe20000400000 */
[----:B------:R-:W-:Y:S01]  /*84c0*/  F2FP.BF16.F32.PACK_AB R97, RZ, R97 ;  /* 0x00000061ff61723e */ /* 0x000fe200000010ff */
[----:B------:R-:W-:Y:S01]  /*84d0*/  @P5 STG.E.U16 desc[UR36][R4.64+0x12], R93 ;  /* 0x0000125d04005986 */ /* 0x000fe2000c101524 */
[----:B------:R-:W-:Y:S01]  /*84e0*/  ISETP.GT.AND P5, PT, R0, 0x11, P0 ;  /* 0x000000110000780c */ /* 0x000fe200007a4270 */
        /* <DEDUP_REMOVED lines=74> */
[----:B------:R-:W-:Y:S01]  /*8990*/  FMUL R125, R125, R155 ;  /* 0x0000009b7d7d7220 */ /* 0x000fe20000400000 */
[----:B------:R-:W-:Y:S01]  /*89a0*/  F2FP.BF16.F32.PACK_AB R119, RZ, R119 ;  /* 0x00000077ff77723e */ /* 0x000fe200000010ff */
[-C--:B------:R-:W-:Y:S01]  /*89b0*/  FMUL R126, R126, R155.reuse ;  /* 0x0000009b7e7e7220 */ /* 0x080fe20000400000 */
[----:B------:R-:W-:Y:S01]  /*89c0*/  F2FP.BF16.F32.PACK_AB R120, RZ, R120 ;  /* 0x00000078ff78723e */ /* 0x000fe200000010ff */
        /* <DEDUP_REMOVED lines=91> */
[----:B------:R-:W-:Y:S01]  /*8f80*/  SHF.L.U64.HI R21, R6, 0x8, R7 ;  /* 0x0000000806157819 */ /* 0x000fe20000010207 */
[----:B------:R-:W-:Y:S01]  /*8f90*/  @P5 STG.E.U16 desc[UR36][R12.64+0xa0], R130 ;  /* 0x0000a0820c005986 */ /* 0x000fe2000c101524 */
[----:B------:R-:W-:Y:S01]  /*8fa0*/  ISETP.GT.AND P5, PT, R0, 0x58, P0 ;  /* 0x000000580000780c */ /* 0x000fe200007a4270 */
[-C--:B------:R-:W-:Y:S01]  /*8fb0*/  FMUL R24, R24, R155.reuse ;  /* 0x0000009b18187220 */ /* 0x080fe20000400000 */
[----:B------:R-:W-:Y:S01]  /*8fc0*/  SHF.L.U32 R23, R6, 0x8, RZ ;  /* 0x0000000806177819 */ /* 0x000fe200000006ff */
        /* <DEDUP_REMOVED lines=24> */
[----:B------:R-:W-:Y:S01]  /*9150*/  FMUL R32, R32, R155 ;  /* 0x0000009b20207220 */ /* 0x000fe20000400000 */
[----:B------:R-:W-:Y:S01]  /*9160*/  F2FP.BF16.F32.PACK_AB R25, RZ, R25 ;  /* 0x00000019ff19723e */ /* 0x000fe200000010ff */
[-C--:B------:R-:W-:Y:S01]  /*9170*/  FMUL R33, R33, R155.reuse ;  /* 0x0000009b21217220 */ /* 0x080fe20000400000 */
        /* <DEDUP_REMOVED lines=25> */
[----:B------:R-:W-:Y:S01]  /*9310*/  @P2 STG.E.U16 desc[UR36][R12.64+0xd0], R142 ;  /* 0x0000d08e0c002986 */ /* 0x000fe2000c101524 */
[----:B------:R-:W-:Y:S01]  /*9320*/  F2FP.BF16.F32.PACK_AB R33, RZ, R33 ;  /* 0x00000021ff21723e */ /* 0x000fe200000010ff */
[-C--:B------:R-:W-:Y:S01]  /*9330*/  FMUL R41, R41, R155.reuse ;  /* 0x0000009b29297220 */ /* 0x080fe20000400000 */
[----:B------:R-:W-:Y:S01]  /*9340*/  F2FP.BF16.F32.PACK_AB R34, RZ, R34 ;  /* 0x00000022ff22723e */ /* 0x000fe200000010ff */
[----:B------:R-:W-:Y:S01]  /*9350*/  FMUL R42, R42, R155 ;  /* 0x0000009b2a2a7220 */ /* 0x000fe20000400000 */
[----:B------:R-:W-:Y:S01]  /*9360*/  F2FP.BF16.F32.PACK_AB R35, RZ, R35 ;  /* 0x00000023ff23723e */ /* 0x000fe200000010ff */
[----:B------:R-:W-:Y:S01]  /*9370*/  @P4 STG.E.U16 desc[UR36][R12.64+0xd2], R143 ;  /* 0x0000d28f0c004986 */ /* 0x000fe2000c101524 */
[C---:B------:R-:W-:Y:S01]  /*9380*/  ISETP.GT.AND P4, PT, R0.reuse, 0x71, P0 ;  /* 0x000000710000780c */ /* 0x040fe20000784270 */
[-C--:B------:R-:W-:Y:S01]  /*9390*/  FMUL R43, R43, R155.reuse ;  /* 0x0000009b2b2b7220 */ /* 0x080fe20000400000 */
[----:B------:R-:W-:Y:S01]  /*93a0*/  F2FP.BF16.F32.PACK_AB R36, RZ, R36 ;  /* 0x00000024ff24723e */ /* 0x000fe200000010ff */
[----:B------:R-:W-:Y:S01]  /*93b0*/  @P5 STG.E.U16 desc[UR36][R4.64+0xe0], R144 ;  /* 0x0000e09004005986 */ /* 0x000fe2000c101524 */
[----:B------:R-:W-:Y:S01]  /*93c0*/  ISETP.GT.AND P5, PT, R0, 0x70, P0 ;  /* 0x000000700000780c */ /* 0x000fe200007a4270 */
[----:B------:R-:W-:Y:S01]  /*93d0*/  FMUL R44, R44, R155 ;  /* 0x0000009b2c2c7220 */ /* 0x000fe20000400000 */
[----:B------:R-:W-:Y:S01]  /*93e0*/  F2FP.BF16.F32.PACK_AB R37, RZ, R37 ;  /* 0x00000025ff25723e */ /* 0x000fe200000010ff */
[----:B------:R-:W-:Y:S01]  /*93f0*/  @P1 STG.E.U16 desc[UR36][R4.64+0xe2], R145 ;  /* 0x0000e29104001986 */ /* 0x000fe2000c101524 */
[----:B------:R-:W-:Y:S01]  /*9400*/  IADD3 R14, P1, P2, R11, R4, R23 ;  /* 0x000000040b0e7210 */ /* 0x000fe20007a3e017 */
[-C--:B------:R-:W-:Y:S01]  /*9410*/  FMUL R45, R45, R155.reuse ;  /* 0x0000009b2d2d7220 */ /* 0x080fe20000400000 */
[----:B------:R-:W-:Y:S01]  /*9420*/  F2FP.BF16.F32.PACK_AB R38, RZ, R38 ;  /* 0x00000026ff26723e */ /* 0x000fe200000010ff */
[----:B------:R-:W-:Y:S01]  /*9430*/  FMUL R46, R46, R155 ;  /* 0x0000009b2e2e7220 */ /* 0x000fe20000400000 */
[----:B------:R-:W-:Y:S01]  /*9440*/  IADD3.X R15, R9, R5, R21, P1, P2 ;  /* 0x00000005090f7210 */ /* 0x000fe20000fe4415 */
[-C--:B------:R-:W-:Y:S01]  /*9450*/  FMUL R47, R47, R155.reuse ;  /* 0x0000009b2f2f7220 */ /* 0x080fe20000400000 */
[C---:B------:R-:W-:Y:S01]  /*9460*/  ISETP.GT.AND P1, PT, R3.reuse, 0x80, PT ;  /* 0x000000800300780c */ /* 0x040fe20003f24270 */
[----:B------:R-:W-:Y:S01]  /*9470*/  FMUL R48, R48, R155 ;  /* 0x0000009b30307220 */ /* 0x000fe20000400000 */
[----:B------:R-:W-:Y:S01]  /*9480*/  ISETP.GT.AND P2, PT, R3, 0x88, PT ;  /* 0x000000880300780c */ /* 0x000fe20003f44270 */
[----:B------:R-:W-:Y:S01]  /*9490*/  @P5 IMAD.MOV.U32 R6, RZ, RZ, R12 ;  /* 0x000000ffff065224 */ /* 0x000fe200078e000c */
[----:B------:R-:W-:Y:S01]  /*94a0*/  F2FP.BF16.F32.PACK_AB R39, RZ, R39 ;  /* 0x00000027ff27723e */ /* 0x000fe200000010ff */
[----:B------:R-:W-:Y:S01]  /*94b0*/  @P5 IMAD.MOV.U32 R7, RZ, RZ, R13 ;  /* 0x000000ffff075224 */ /* 0x000fe200078e000d */
[----:B------:R-:W-:Y:S01]  /*94c0*/  F2FP.BF16.F32.PACK_AB R40, RZ, R40 ;  /* 0x00000028ff28723e */ /* 0x000fe200000010ff */
[----:B------:R-:W-:Y:S01]  /*94d0*/  FMUL R49, R49, R155 ;  /* 0x0000009b31317220 */ /* 0x000fe20000400000 */
[----:B------:R-:W-:Y:S01]  /*94e0*/  F2FP.BF16.F32.PACK_AB R41, RZ, R41 ;  /* 0x00000029ff29723e */ /* 0x000fe200000010ff */
[-C--:B------:R-:W-:Y:S01]  /*94f0*/  FMUL R50, R50, R155.reuse ;  /* 0x0000009b32327220 */ /* 0x080fe20000400000 */
[----:B------:R0:W-:Y:S01]  /*9500*/  @P5 STG.E.U16 desc[UR36][R6.64+0xe0], R146 ;  /* 0x0000e09206005986 */ /* 0x0001e2000c101524 */
[C---:B------:R-:W-:Y:S01]  /*9510*/  ISETP.GT.AND P5, PT, R0.reuse, 0x78, P3 ;  /* 0x000000780000780c */ /* 0x040fe20001fa4270 */
[-C--:B------:R-:W-:Y:S01]  /*9520*/  FMUL R51, R51, R155.reuse ;  /* 0x0000009b33337220 */ /* 0x080fe20000400000 */
[C---:B------:R-:W-:Y:S01]  /*9530*/  ISETP.GT.AND P3, PT, R0.reuse, 0x79, P3 ;  /* 0x000000790000780c */ /* 0x040fe20001f64270 */
[----:B------:R-:W-:Y:S01]  /*9540*/  @P4 STG.E.U16 desc[UR36][R12.64+0xe2], R147 ;  /* 0x0000e2930c004986 */ /* 0x000fe2000c101524 */
[----:B------:R-:W-:Y:S01]  /*9550*/  ISETP.GT.AND P4, PT, R0, 0x78, P0 ;  /* 0x000000780000780c */ /* 0x000fe20000784270 */
[-C--:B------:R-:W-:Y:S01]  /*9560*/  FMUL R52, R52, R155.reuse ;  /* 0x0000009b34347220 */ /* 0x080fe20000400000 */
[----:B------:R-:W-:Y:S01]  /*9570*/  ISETP.GT.AND P0, PT, R0, 0x79, P0 ;  /* 0x000000790000780c */ /* 0x000fe20000704270 */
[-C--:B------:R-:W-:Y:S01]  /*9580*/  FMUL R53, R53, R155.reuse ;  /* 0x0000009b35357220 */ /* 0x080fe20000400000 */
[----:B------:R-:W-:Y:S01]  /*9590*/  F2FP.BF16.F32.PACK_AB R42, RZ, R42 ;  /* 0x0000002aff2a723e */ /* 0x000fe200000010ff */
[----:B------:R-:W-:Y:S01]  /*95a0*/  FMUL R54, R54, R155 ;  /* 0x0000009b36367220 */ /* 0x000fe20000400000 */
[----:B------:R-:W-:Y:S01]  /*95b0*/  F2FP.BF16.F32.PACK_AB R43, RZ, R43 ;  /* 0x0000002bff2b723e */ /* 0x000fe200000010ff */
[-C--:B------:R-:W-:Y:S01]  /*95c0*/  FMUL R55, R55, R155.reuse ;  /* 0x0000009b37377220 */ /* 0x080fe20000400000 */
[----:B------:R-:W-:Y:S01]  /*95d0*/  F2FP.BF16.F32.PACK_AB R44, RZ, R44 ;  /* 0x0000002cff2c723e */ /* 0x000fe200000010ff */
[----:B------:R-:W-:Y:S01]  /*95e0*/  @P5 STG.E.U16 desc[UR36][R4.64+0xf0], R148 ;  /* 0x0000f09404005986 */ /* 0x000fe2000c101524 */
[----:B0-----:R-:W-:Y:S01]  /*95f0*/  IADD3 R6, P5, R23, R4, RZ ;  /* 0x0000000417067210 */ /* 0x001fe20007fbe0ff */
[----:B------:R-:W-:Y:S01]  /*9600*/  FMUL R56, R56, R155 ;  /* 0x0000009b38387220 */ /* 0x000fe20000400000 */
[----:B------:R-:W-:Y:S01]  /*9610*/  F2FP.BF16.F32.PACK_AB R45, RZ, R45 ;  /* 0x0000002dff2d723e */ /* 0x000fe200000010ff */
[----:B------:R0:W-:Y:S01]  /*9620*/  @P3 STG.E.U16 desc[UR36][R4.64+0xf2], R149 ;  /* 0x0000f29504003986 */ /* 0x0001e2000c101524 */
[C---:B------:R-:W-:Y:S01]  /*9630*/  ISETP.GT.AND P3, PT, R0.reuse, RZ, P1 ;  /* 0x000000ff0000720c */ /* 0x040fe20000f64270 */
[----:B------:R-:W-:Y:S01]  /*9640*/  IMAD.X R7, R21, 0x1, R5, P5 ;  /* 0x0000000115077824 */ /* 0x000fe200028e0605 */
[C---:B------:R-:W-:Y:S01]  /*9650*/  ISETP.GT.AND P5, PT, R0.reuse, RZ, P2 ;  /* 0x000000ff0000720c */ /* 0x040fe200017a4270 */
        /* <DEDUP_REMOVED lines=11> */
[CC--:B0-----:R-:W-:Y:S01]  /*9710*/  IADD3 R4, P3, R11.reuse, R6.reuse, RZ ;  /* 0x000000060b047210 */ /* 0x0c1fe20007f7e0ff */
[----:B------:R-:W-:Y:S01]  /*9720*/  FMUL R60, R60, R155 ;  /* 0x0000009b3c3c7220 */ /* 0x000fe20000400000 */
[----:B------:R-:W-:Y:S01]  /*9730*/  F2FP.BF16.F32.PACK_AB R49, RZ, R49 ;  /* 0x00000031ff31723e */ /* 0x000fe200000010ff */
[----:B------:R-:W-:Y:S01]  /*9740*/  @P4 STG.E.U16 desc[UR36][R6.64+0x2], R25 ;  /* 0x0000021906004986 */ /* 0x000fe2000c101524 */
[----:B------:R-:W-:Y:S01]  /*9750*/  IADD3 R10, P4, R11, R6, RZ ;  /* 0x000000060b0a7210 */ /* 0x000fe20007f9e0ff */
[--C-:B------:R-:W-:Y:S01]  /*9760*/  IMAD.X R5, R9, 0x1, R7.reuse, P3 ;  /* 0x0000000109057824 */ /* 0x100fe200018e0607 */
[C---:B------:R-:W-:Y:S01]  /*9770*/  ISETP.GT.AND P3, PT, R0.reuse, 0x9, P2 ;  /* 0x000000090000780c */ /* 0x040fe20001764270 */
[-C--:B------:R-:W-:Y:S01]  /*9780*/  FMUL R61, R61, R155.reuse ;  /* 0x0000009b3d3d7220 */ /* 0x080fe20000400000 */
[----:B------:R-:W-:Y:S01]  /*9790*/  F2FP.BF16.F32.PACK_AB R50, RZ, R50 ;  /* 0x00000032ff32723e */ /* 0x000fe200000010ff */
[----:B------:R-:W-:Y:S01]  /*97a0*/  IMAD.X R11, R9, 0x1, R7, P4 ;  /* 0x00000001090b7824 */ /* 0x000fe200020e0607 */
[----:B------:R-:W-:Y:S01]  /*97b0*/  ISETP.GT.AND P4, PT, R0, 0x8, P1 ;  /* 0x000000080000780c */ /* 0x000fe20000f84270 */
[----:B------:R-:W-:Y:S01]  /*97c0*/  FMUL R62, R62, R155 ;  /* 0x0000009b3e3e7220 */ /* 0x000fe20000400000 */
[----:B------:R-:W-:Y:S01]  /*97d0*/  F2FP.BF16.F32.PACK_AB R51, RZ, R51 ;  /* 0x00000033ff33723e */ /* 0x000fe200000010ff */
[-C--:B------:R-:W-:Y:S01]  /*97e0*/  FMUL R63, R63, R155.reuse ;  /* 0x0000009b3f3f7220 */ /* 0x080fe20000400000 */
        /* <DEDUP_REMOVED lines=13> */
[-C--:B------:R-:W-:Y:S01]  /*98c0*/  FMUL R68, R68, R155.reuse ;  /* 0x0000009b44447220 */ /* 0x080fe20000400000 */
[----:B------:R-:W-:Y:S01]  /*98d0*/  @P5 STG.E.U16 desc[UR36][R6.64+0x12], R29 ;  /* 0x0000121d06005986 */ /* 0x000fe2000c101524 */
[C---:B------:R-:W-:Y:S01]  /*98e0*/  ISETP.GT.AND P5, PT, R0.reuse, 0x11, P1 ;  /* 0x000000110000780c */ /* 0x040fe20000fa4270 */
[----:B------:R-:W-:Y:S01]  /*98f0*/  FMUL R69, R69, R155 ;  /* 0x0000009b45457220 */ /* 0x000fe20000400000 */
[----:B------:R-:W-:Y:S01]  /*9900*/  F2FP.BF16.F32.PACK_AB R55, RZ, R55 ;  /* 0x00000037ff37723e */ /* 0x000fe200000010ff */
[----:B------:R0:W-:Y:S01]  /*9910*/  @P0 STG.E.U16 desc[UR36][R4.64+0x10], R30 ;  /* 0x0000101e04000986 */ /* 0x0001e2000c101524 */
        /* <DEDUP_REMOVED lines=12> */
[----:B------:R-:W-:Y:S01]  /*99e0*/  ISETP.GT.AND P5, PT, R0, 0x19, P1 ;  /* 0x000000190000780c */ /* 0x000fe20000fa4270 */
[--C-:B0-----:R-:W-:Y:S01]  /*99f0*/  @P0 IMAD.MOV.U32 R4, RZ, RZ, R14.reuse ;  /* 0x000000ffff040224 */ /* 0x101fe200078e000e */
[----:B------:R-:W-:Y:S01]  /*9a00*/  F2FP.BF16.F32.PACK_AB R59, RZ, R59 ;  /* 0x0000003bff3b723e */ /* 0x000fe200000010ff */
[--C-:B------:R-:W-:Y:S01]  /*9a10*/  @P0 IMAD.MOV.U32 R5, RZ, RZ, R15.reuse ;  /* 0x000000ffff050224 */ /* 0x100fe200078e000f */
[----:B------:R-:W-:Y:S01]  /*9a20*/  F2FP.BF16.F32.PACK_AB R60, RZ, R60 ;  /* 0x0000003cff3c723e */ /* 0x000fe200000010ff */
[----:B------:R-:W-:Y:S01]  /*9a30*/  FMUL R73, R73, R155 ;  /* 0x0000009b49497220 */ /* 0x000fe20000400000 */
[----:B------:R-:W-:Y:S01]  /*9a40*/  F2FP.BF16.F32.PACK_AB R61, RZ, R61 ;  /* 0x0000003dff3d723e */ /* 0x000fe200000010ff */
[-C--:B------:R-:W-:Y:S01]  /*9a50*/  FMUL R74, R74, R155.reuse ;  /* 0x0000009b4a4a7220 */ /* 0x080fe20000400000 */
[----:B------:R0:W-:Y:S01]  /*9a60*/  @P0 STG.E.U16 desc[UR36][R4.64+0x20], R34 ;  /* 0x0000202204000986 */ /* 0x0001e2000c101524 */
        /* <DEDUP_REMOVED lines=9> */
[----:B------:R-:W-:Y:S01]  /*9b00*/  FMUL R79, R79, R155 ;  /* 0x0000009b4f4f7220 */ /* 0x000fe20000400000 */
[----:B------:R-:W-:Y:S01]  /*9b10*/  F2FP.BF16.F32.PACK_AB R66, RZ, R66 ;  /* 0x00000042ff42723e */ /* 0x000fe200000010ff */
        /* <DEDUP_REMOVED lines=19> */
[----:B0-----:R-:W-:Y:S01]  /*9c50*/  @P0 IMAD.MOV.U32 R4, RZ, RZ, R14 ;  /* 0x000000ffff040224 */ /* 0x001fe200078e000e */
[----:B------:R-:W-:Y:S01]  /*9c60*/  F2FP.BF16.F32.PACK_AB R73, RZ, R73 ;  /* 0x00000049ff49723e */ /* 0x000fe200000010ff */
[----:B------:R-:W-:Y:S01]  /*9c70*/  @P0 IMAD.MOV.U32 R5, RZ, RZ, R15 ;  /* 0x000000ffff050224 */ /* 0x000fe200078e000f */
[----:B------:R-:W-:Y:S01]  /*9c80*/  F2FP.BF16.F32.PACK_AB R74, RZ, R74 ;  /* 0x0000004aff4a723e */ /* 0x000fe200000010ff */
[----:B------:R-:W-:Y:S01]  /*9c90*/  FMUL R85, R85, R155 ;  /* 0x0000009b55557220 */ /* 0x000fe20000400000 */
[----:B------:R-:W-:Y:S01]  /*9ca0*/  F2FP.BF16.F32.PACK_AB R75, RZ, R75 ;  /* 0x0000004bff4b723e */ /* 0x000fe200000010ff */
[-C--:B------:R-:W-:Y:S01]  /*9cb0*/  FMUL R86, R86, R155.reuse ;  /* 0x0000009b56567220 */ /* 0x080fe20000400000 */
[----:B------:R0:W-:Y:S01]  /*9cc0*/  @P0 STG.E.U16 desc[UR36][R4.64+0x30], R38 ;  /* 0x0000302604000986 */ /* 0x0001e2000c101524 */
[----:B------:R-:W-:Y:S01]  /*9cd0*/  ISETP.GT.AND P0, PT, R0, 0x20, P2 ;  /* 0x000000200000780c */ /* 0x000fe20001704270 */
[----:B------:R-:W-:Y:S01]  /*9ce0*/  FMUL R87, R87, R155 ;  /* 0x0000009b57577220 */ /* 0x000fe20000400000 */
[----:B------:R-:W-:-:S02]  /*9cf0*/  F2FP.BF16.F32.PACK_AB R76, RZ, R76 ;  /* 0x0000004cff4c723e */ /* 0x000fc400000010ff */
[----:B------:R-:W-:Y:S02]  /*9d00*/  F2FP.BF16.F32.PACK_AB R77, RZ, R77 ;  /* 0x0000004dff4d723e */ /* 0x000fe400000010ff */
[----:B------:R-:W-:Y:S02]  /*9d10*/  F2FP.BF16.F32.PACK_AB R78, RZ, R78 ;  /* 0x0000004eff4e723e */ /* 0x000fe400000010ff */
[----:B------:R-:W-:Y:S02]  /*9d20*/  F2FP.BF16.F32.PACK_AB R79, RZ, R79 ;  /* 0x0000004fff4f723e */ /* 0x000fe400000010ff */
[----:B------:R-:W-:Y:S01]  /*9d30*/  F2FP.BF16.F32.PACK_AB R80, RZ, R80 ;  /* 0x00000050ff50723e */ /* 0x000fe200000010ff */
[----:B0-----:R-:W-:Y:S01]  /*9d40*/  @P3 IMAD.MOV.U32 R4, RZ, RZ, R14 ;  /* 0x000000ffff043224 */ /* 0x001fe200078e000e */
[----:B------:R-:W-:Y:S01]  /*9d50*/  F2FP.BF16.F32.PACK_AB R81, RZ, R81 ;  /* 0x00000051ff51723e */ /* 0x000fe200000010ff */
[----:B------:R-:W-:Y:S01]  /*9d60*/  @P3 IMAD.MOV.U32 R5, RZ, RZ, R15 ;  /* 0x000000ffff053224 */ /* 0x000fe200078e000f */
[----:B------:R-:W-:-:S02]  /*9d70*/  F2FP.BF16.F32.PACK_AB R82, RZ, R82 ;  /* 0x00000052ff52723e */ /* 0x000fc400000010ff */
[----:B------:R-:W-:Y:S02]  /*9d80*/  F2FP.BF16.F32.PACK_AB R83, RZ, R83 ;  /* 0x00000053ff53723e */ /* 0x000fe400000010ff */
[----:B------:R0:W-:Y:S01]  /*9d90*/  @P3 STG.E.U16 desc[UR36][R4.64+0x32], R39 ;  /* 0x0000322704003986 */ /* 0x0001e2000c101524 */
[C---:B------:R-:W-:Y:S02]  /*9da0*/  ISETP.GT.AND P3, PT, R0.reuse, 0x21, P2 ;  /* 0x000000210000780c */ /* 0x040fe40001764270 */
[----:B------:R-:W-:Y:S01]  /*9db0*/  F2FP.BF16.F32.PACK_AB R84, RZ, R84 ;  /* 0x00000054ff54723e */ /* 0x000fe200000010ff */
[----:B------:R-:W-:Y:S01]  /*9dc0*/  @P4 STG.E.U16 desc[UR36][R6.64+0x40], R40 ;  /* 0x0000402806004986 */ /* 0x000fe2000c101524 */
[C---:B------:R-:W-:Y:S02]  /*9dd0*/  ISETP.GT.AND P4, PT, R0.reuse, 0x28, P1 ;  /* 0x000000280000780c */ /* 0x040fe40000f84270 */
[----:B------:R-:W-:Y:S01]  /*9de0*/  F2FP.BF16.F32.PACK_AB R85, RZ, R85 ;  /* 0x00000055ff55723e */ /* 0x000fe200000010ff */
[----:B------:R-:W-:Y:S01]  /*9df0*/  @P5 STG.E.U16 desc[UR36][R6.64+0x42], R41 ;  /* 0x0000422906005986 */ /* 0x000fe2000c101524 */
[----:B------:R-:W-:-:S02]  /*9e00*/  ISETP.GT.AND P5, PT, R0, 0x29, P1 ;  /* 0x000000290000780c */ /* 0x000fc40000fa4270 */
[----:B------:R-:W-:Y:S01]  /*9e10*/  F2FP.BF16.F32.PACK_AB R86, RZ, R86 ;  /* 0x00000056ff56723e */ /* 0x000fe200000010ff */
[----:B0-----:R-:W-:Y:S01]  /*9e20*/  @P0 IMAD.MOV.U32 R5, RZ, RZ, R15 ;  /* 0x000000ffff050224 */ /* 0x001fe200078e000f */
[----:B------:R-:W-:Y:S02]  /*9e30*/  @P0 MOV R4, R14 ;  /* 0x0000000e00040202 */ /* 0x000fe40000000f00 */
[----:B------:R-:W-:-:S03]  /*9e40*/  F2FP.BF16.F32.PACK_AB R87, RZ, R87 ;  /* 0x00000057ff57723e */ /* 0x000fc600000010ff */
[----:B------:R0:W-:Y:S01]  /*9e50*/  @P0 STG.E.U16 desc[UR36][R4.64+0x40], R42 ;  /* 0x0000402a04000986 */ /* 0x0001e2000c101524 */
[----:B------:R-:W-:Y:S01]  /*9e60*/  ISETP.GT.AND P0, PT, R0, 0x28, P2 ;  /* 0x000000280000780c */ /* 0x000fe20001704270 */
[----:B0-----:R-:W-:Y:S02]  /*9e70*/  @P3 IMAD.MOV.U32 R4, RZ, RZ, R14 ;  /* 0x000000ffff043224 */ /* 0x001fe400078e000e */
[----:B------:R-:W-:-:S05]  /*9e80*/  @P3 IMAD.MOV.U32 R5, RZ, RZ, R15 ;  /* 0x000000ffff053224 */ /* 0x000fca00078e000f */
[----:B------:R0:W-:Y:S01]  /*9e90*/  @P3 STG.E.U16 desc[UR36][R4.64+0x42], R43 ;  /* 0x0000422b04003986 */ /* 0x0001e2000c101524 */
[----:B------:R-:W-:-:S03]  /*9ea0*/  ISETP.GT.AND P3, PT, R0, 0x29, P2 ;  /* 0x000000290000780c */ /* 0x000fc60001764270 */
[----:B------:R-:W-:Y:S01]  /*9eb0*/  @P4 STG.E.U16 desc[UR36][R6.64+0x50], R44 ;  /* 0x0000502c06004986 */ /* 0x000fe2000c101524 */
[----:B------:R-:W-:-:S03]  /*9ec0*/  ISETP.GT.AND P4, PT, R0, 0x30, P1 ;  /* 0x000000300000780c */ /* 0x000fc60000f84270 */
[----:B------:R-:W-:Y:S01]  /*9ed0*/  @P5 STG.E.U16 desc[UR36][R6.64+0x52], R45 ;  /* 0x0000522d06005986 */ /* 0x000fe2000c101524 */
[----:B------:R-:W-:Y:S01]  /*9ee0*/  ISETP.GT.AND P5, PT, R0, 0x31, P1 ;  /* 0x000000310000780c */ /* 0x000fe20000fa4270 */
[----:B0-----:R-:W-:Y:S02]  /*9ef0*/  @P0 IMAD.MOV.U32 R4, RZ, RZ, R14 ;  /* 0x000000ffff040224 */ /* 0x001fe400078e000e */
[----:B------:R-:W-:-:S05]  /*9f00*/  @P0 IMAD.MOV.U32 R5, RZ, RZ, R15 ;  /* 0x000000ffff050224 */ /* 0x000fca00078e000f */
        /* <DEDUP_REMOVED lines=25> */
[----:B------:R-:W-:Y:S02]  /*a0a0*/  ISETP.GT.AND P0, PT, R0, 0x40, P2 ;  /* 0x000000400000780c */ /* 0x000fe40001704270 */
[----:B0-----:R-:W-:Y:S01]  /*a0b0*/  @P3 MOV R4, R14 ;  /* 0x0000000e00043202 */ /* 0x001fe20000000f00 */
        /* <DEDUP_REMOVED lines=42> */
[----:B------:R-:W-:Y:S02]  /*a360*/  ISETP.GT.AND P5, PT, R0, 0x61, P1 ;  /* 0x000000610000780c */ /* 0x000fe40000fa4270 */
[----:B0-----:R-:W-:Y:S01]  /*a370*/  @P0 MOV R4, R14 ;  /* 0x0000000e00040202 */ /* 0x001fe20000000f00 */
        /* <DEDUP_REMOVED lines=30> */
[C---:B------:R-:W-:Y:S02]  /*a560*/  ISETP.GT.AND P3, PT, R0.reuse, 0x78, P1 ;  /* 0x000000780000780c */ /* 0x040fe40000f64270 */
[C---:B------:R-:W-:Y:S01]  /*a570*/  ISETP.GT.AND P1, PT, R0.reuse, 0x79, P1 ;  /* 0x000000790000780c */ /* 0x040fe20000f24270 */
[----:B------:R-:W-:Y:S01]  /*a580*/  @P4 STG.E.U16 desc[UR36][R6.64+0xe0], R80 ;  /* 0x0000e05006004986 */ /* 0x000fe2000c101524 */
[----:B------:R-:W-:-:S03]  /*a590*/  ISETP.GT.AND P4, PT, R0, 0x71, P2 ;  /* 0x000000710000780c */ /* 0x000fc60001784270 */
[----:B------:R-:W-:Y:S01]  /*a5a0*/  @P5 STG.E.U16 desc[UR36][R6.64+0xe2], R81 ;  /* 0x0000e25106005986 */ /* 0x000fe2000c101524 */
[C---:B------:R-:W-:Y:S02]  /*a5b0*/  ISETP.GT.AND P5, PT, R0.reuse, 0x78, P2 ;  /* 0x000000780000780c */ /* 0x040fe400017a4270 */
[----:B------:R-:W-:Y:S01]  /*a5c0*/  ISETP.GT.AND P2, PT, R0, 0x79, P2 ;  /* 0x000000790000780c */ /* 0x000fe20001744270 */
[----:B0-----:R-:W-:Y:S02]  /*a5d0*/  @P0 IMAD.MOV.U32 R4, RZ, RZ, R14 ;  /* 0x000000ffff040224 */ /* 0x001fe400078e000e */
[----:B------:R-:W-:-:S05]  /*a5e0*/  @P0 IMAD.MOV.U32 R5, RZ, RZ, R15 ;  /* 0x000000ffff050224 */ /* 0x000fca00078e000f */
[----:B------:R0:W-:Y:S02]  /*a5f0*/  @P0 STG.E.U16 desc[UR36][R4.64+0xe0], R82 ;  /* 0x0000e05204000986 */ /* 0x0001e4000c101524 */
[----:B0-----:R-:W-:Y:S01]  /*a600*/  @P4 MOV R4, R14 ;  /* 0x0000000e00044202 */ /* 0x001fe20000000f00 */
[----:B------:R-:W-:-:S05]  /*a610*/  @P4 IMAD.MOV.U32 R5, RZ, RZ, R15 ;  /* 0x000000ffff054224 */ /* 0x000fca00078e000f */
[----:B------:R0:W-:Y:S04]  /*a620*/  @P4 STG.E.U16 desc[UR36][R4.64+0xe2], R83 ;  /* 0x0000e25304004986 */ /* 0x0001e8000c101524 */
[----:B------:R1:W-:Y:S04]  /*a630*/  @P3 STG.E.U16 desc[UR36][R6.64+0xf0], R84 ;  /* 0x0000f05406003986 */ /* 0x0003e8000c101524 */
[----:B------:R1:W-:Y:S01]  /*a640*/  @P1 STG.E.U16 desc[UR36][R6.64+0xf2], R85 ;  /* 0x0000f25506001986 */ /* 0x0003e2000c101524 */
[----:B0-----:R-:W-:Y:S02]  /*a650*/  @P5 IMAD.MOV.U32 R4, RZ, RZ, R14 ;  /* 0x000000ffff045224 */ /* 0x001fe400078e000e */
[----:B------:R-:W-:-:S05]  /*a660*/  @P5 IMAD.MOV.U32 R5, RZ, RZ, R15 ;  /* 0x000000ffff055224 */ /* 0x000fca00078e000f */
[----:B------:R1:W-:Y:S04]  /*a670*/  @P5 STG.E.U16 desc[UR36][R4.64+0xf0], R86 ;  /* 0x0000f05604005986 */ /* 0x0003e8000c101524 */
[----:B------:R1:W-:Y:S02]  /*a680*/  @P2 STG.E.U16 desc[UR36][R14.64+0xf2], R87 ;  /* 0x0000f2570e002986 */ /* 0x0003e4000c101524 */
.L_x_287:
[----:B------:R-:W-:Y:S05]  /*a690*/  BSYNC B0 ;  /* 0x0000000000007941 */ /* 0x000fea0003800000 */
.L_x_35:
[----:B------:R-:W-:Y:S01]  /*a6a0*/  ULDC UR4, c[0x0][0xc] ;  /* 0x0000030000047ab9 */ /* 0x000fe20000000800 */
[----:B------:R-:W-:Y:S01]  /*a6b0*/  ULDC UR5, c[0x0][0x10] ;  /* 0x0000040000057ab9 */ /* 0x000fe20000000800 */
[----:B0-----:R-:W0:Y:S01]  /*a6c0*/  LDC R3, c[0x0][0x14] ;  /* 0x00000500ff037b82 */ /* 0x001e220000000800 */
[----:B------:R-:W-:Y:S01]  /*a6d0*/  UIMAD.WIDE.U32 UR4, UR4, UR5, URZ ;  /* 0x00000005040472a5 */ /* 0x000fe2000f8e003f */
[----:B------:R-:W-:Y:S01]  /*a6e0*/  PRMT R0, RZ, 0x7610, R0 ;  /* 0x00007610ff007816 */ /* 0x000fe20000000000 */
[----:B-----5:R-:W-:Y:S02]  /*a6f0*/  IMAD.MOV.U32 R154, RZ, RZ, -0x1 ;  /* 0xffffffffff9a7424 */ /* 0x020fe400078e00ff */
[----:B------:R-:W-:Y:S02]  /*a700*/  IMAD.MOV.U32 R23, RZ, RZ, -0x1 ;  /* 0xffffffffff177424 */ /* 0x000fe400078e00ff */
[----:B0-----:R-:W-:-:S04]  /*a710*/  IMAD.WIDE.U32 R16, R3, UR4, R16 ;  /* 0x0000000403107c25 */ /* 0x001fc8000f8e0010 */
[----:B------:R-:W-:Y:S01]  /*a720*/  IMAD R3, R3, UR5, RZ ;  /* 0x0000000503037c24 */ /* 0x000fe2000f8e02ff */
[----:B------:R-:W-:Y:S02]  /*a730*/  ULDC.64 UR4, c[0x0][0x650] ;  /* 0x0001940000047ab9 */ /* 0x000fe40000000a00 */
[----:B------:R-:W-:Y:S01]  /*a740*/  ISETP.GE.U32.AND P0, PT, R16, UR4, PT ;  /* 0x0000000410007c0c */ /* 0x000fe2000bf06070 */
[----:B------:R-:W-:-:S05]  /*a750*/  IMAD.IADD R17, R17, 0x1, R3 ;  /* 0x0000000111117824 */ /* 0x000fca00078e0203 */
[----:B------:R-:W-:-:S13]  /*a760*/  ISETP.GE.U32.AND.EX P0, PT, R17, UR5, PT, P0 ;  /* 0x0000000511007c0c */ /* 0x000fda000bf06100 */
[----:B------:R-:W-:Y:S05]  /*a770*/  @P0 BRA `(.L_x_288) ;  /* 0x0000000400640947 */ /* 0x000fea0003800000 */
[----:B------:R-:W0:Y:S01]  /*a780*/  S2R R12, SR_CTAID.X ;  /* 0x00000000000c7919 */ /* 0x000e220000002500 */
[----:B--2---:R-:W2:Y:S01]  /*a790*/  LDC.64 R10, c[0x0][0x628] ;  /* 0x00018a00ff0a7b82 */ /* 0x004ea20000000a00 */
[----:B------:R-:W-:Y:S01]  /*a7a0*/  ULDC UR4, c[0x0][0x150] ;  /* 0x0000540000047ab9 */ /* 0x000fe20000000800 */
[----:B------:R-:W-:Y:S01]  /*a7b0*/  IMAD.MOV.U32 R8, RZ, RZ, R16 ;  /* 0x000000ffff087224 */ /* 0x000fe200078e0010 */
[----:B------:R-:W0:Y:S01]  /*a7c0*/  S2R R24, SR_CTAID.Y ;  /* 0x0000000000187919 */ /* 0x000e220000002600 */
[----:B------:R-:W-:-:S04]  /*a7d0*/  IMAD.MOV.U32 R9, RZ, RZ, R17 ;  /* 0x000000ffff097224 */ /* 0x000fc800078e0011 */
[----:B------:R-:W3:Y:S08]  /*a7e0*/  LDC R21, c[0x0][0x144] ;  /* 0x00005100ff157b82 */ /* 0x000ef00000000800 */
[----:B------:R-:W3:Y:S08]  /*a7f0*/  LDC R0, c[0x0][0x630] ;  /* 0x00018c00ff007b82 */ /* 0x000ef00000000800 */
[----:B-1----:R-:W1:Y:S01]  /*a800*/  LDC.64 R14, c[0x0][0x620] ;  /* 0x00018800ff0e7b82 */ /* 0x002e620000000a00 */
[----:B--2---:R-:W-:-:S04]  /*a810*/  ISETP.NE.U32.AND P0, PT, R10, RZ, PT ;  /* 0x000000ff0a00720c */ /* 0x004fc80003f05070 */
[----:B------:R-:W-:Y:S02]  /*a820*/  ISETP.NE.AND.EX P0, PT, R11, RZ, PT, P0 ;  /* 0x000000ff0b00720c */ /* 0x000fe40003f05300 */
[----:B0-----:R-:W-:-:S05]  /*a830*/  I2FP.F32.U32 R3, R12 ;  /* 0x0000000c00037245 */ /* 0x001fca0000201000 */
[----:B------:R-:W-:-:S04]  /*a840*/  FMUL R3, R3, UR4 ;  /* 0x0000000403037c20 */ /* 0x000fc80008400000 */
[----:B------:R0:W2:Y:S02]  /*a850*/  F2I.U32.TRUNC.NTZ R20, R3 ;  /* 0x0000000300147305 */ /* 0x0000a4000020f000 */
[----:B---3--:R-:W-:Y:S05]  /*a860*/  @!P0 BRA `(.L_x_289) ;  /* 0x0000000000288947 */ /* 0x008fea0003800000 */
[----:B0-----:R-:W0:Y:S02]  /*a870*/  LDC R3, c[0x0][0x634] ;  /* 0x00018d00ff037b82 */ /* 0x001e240000000800 */
        /* <DEDUP_REMOVED lines=9> */
.L_x_289:
[----:B------:R-:W3:Y:S01]  /*a910*/  LDC.64 R30, c[0x0][0x640] ;  /* 0x00019000ff1e7b82 */ /* 0x000ee20000000a00 */
[-CC-:B------:R-:W-:Y:S01]  /*a920*/  SHF.R.U64 R23, R8, R0.reuse, R9.reuse ;  /* 0x0000000008177219 */ /* 0x180fe20000001209 */
[----:B--2---:R-:W-:Y:S01]  /*a930*/  IMAD.MOV R20, RZ, RZ, -R20 ;  /* 0x000000ffff147224 */ /* 0x004fe200078e0a14 */
[----:B------:R-:W-:Y:S01]  /*a940*/  SHF.R.U32.HI R0, RZ, R0, R9 ;  /* 0x00000000ff007219 */ /* 0x000fe20000011609 */
[----:B------:R-:W-:Y:S01]  /*a950*/  ULDC UR4, c[0x0][0x154] ;  /* 0x0000550000047ab9 */ /* 0x000fe20000000800 */
[----:B0-----:R-:W-:Y:S01]  /*a960*/  IADD3 R3, P0, RZ, -R23, RZ ;  /* 0x80000017ff037210 */ /* 0x001fe20007f1e0ff */
[----:B------:R-:W-:Y:S02]  /*a970*/  IMAD R26, R21, R20, R12 ;  /* 0x00000014151a7224 */ /* 0x000fe400078e020c */
[----:B------:R-:W0:Y:S01]  /*a980*/  LDC R6, c[0x0][0x618] ;  /* 0x00018600ff067b82 */ /* 0x000e220000000800 */
[----:B------:R-:W-:Y:S02]  /*a990*/  IMAD.MOV.U32 R7, RZ, RZ, 0x1 ;  /* 0x00000001ff077424 */ /* 0x000fe400078e00ff */
[----:B------:R-:W-:-:S04]  /*a9a0*/  IMAD.X R5, RZ, RZ, ~R0, P0 ;  /* 0x000000ffff057224 */ /* 0x000fc800000e0e00 */
[-C--:B-1----:R-:W-:Y:S01]  /*a9b0*/  IMAD R0, R5, R14.reuse, RZ ;  /* 0x0000000e05007224 */ /* 0x082fe200078e02ff */
[----:B------:R-:W1:Y:S01]  /*a9c0*/  LDC R8, c[0x0][0x608] ;  /* 0x00018200ff087b82 */ /* 0x000e620000000800 */
[----:B------:R-:W-:-:S04]  /*a9d0*/  IMAD.WIDE.U32 R4, R3, R14, R16 ;  /* 0x0000000e03047225 */ /* 0x000fc800078e0010 */
[----:B------:R-:W-:Y:S01]  /*a9e0*/  IMAD R3, R3, R15, R0 ;  /* 0x0000000f03037224 */ /* 0x000fe200078e0200 */
[----:B------:R-:W-:Y:S02]  /*a9f0*/  I2FP.F32.U32 R0, R24 ;  /* 0x0000001800007245 */ /* 0x000fe40000201000 */
[----:B------:R-:W2:Y:S01]  /*aa00*/  LDC R28, c[0x0][0x658] ;  /* 0x00019600ff1c7b82 */ /* 0x000ea20000000800 */
[----:B---3--:R-:W-:Y:S02]  /*aa10*/  ISETP.NE.U32.AND P0, PT, R30, RZ, PT ;  /* 0x000000ff1e00720c */ /* 0x008fe40003f05070 */
[----:B------:R-:W-:Y:S01]  /*aa20*/  IADD3 R3, R5, R3, RZ ;  /* 0x0000000305037210 */ /* 0x000fe20007ffe0ff */
[----:B------:R-:W-:Y:S01]  /*aa30*/  FMUL R0, R0, UR4 ;  /* 0x0000000400007c20 */ /* 0x000fe20008400000 */
[----:B------:R-:W-:Y:S01]  /*aa40*/  ISETP.NE.AND.EX P0, PT, R31, RZ, PT, P0 ;  /* 0x000000ff1f00720c */ /* 0x000fe20003f05300 */
[----:B------:R-:W-:Y:S02]  /*aa50*/  IMAD.MOV.U32 R5, RZ, RZ, -0x1 ;  /* 0xffffffffff057424 */ /* 0x000fe400078e00ff */
[----:B------:R-:W3:Y:S01]  /*aa60*/  LDC R15, c[0x0][0x148] ;  /* 0x00005200ff0f7b82 */ /* 0x000ee20000000800 */
[-CC-:B0-----:R-:W-:Y:S01]  /*aa70*/  SHF.R.U64 R12, R4, R6.reuse, R3.reuse ;  /* 0x00000006040c7219 */ /* 0x181fe20000001203 */
[----:B------:R0:W0:Y:S01]  /*aa80*/  F2I.U32.TRUNC.NTZ R13, R0 ;  /* 0x00000000000d7305 */ /* 0x000022000020f000 */
[----:B------:R-:W-:-:S05]  /*aa90*/  SHF.R.U32.HI R3, RZ, R6, R3 ;  /* 0x00000006ff037219 */ /* 0x000fca0000011603 */
[----:B------:R-:W0:Y:S01]  /*aaa0*/  LDC R20, c[0x0][0x600] ;  /* 0x00018000ff147b82 */ /* 0x000e220000000800 */
[-CC-:B-1----:R-:W-:Y:S02]  /*aab0*/  SHF.R.U64 R10, R12, R8.reuse, R3.reuse ;  /* 0x000000080c0a7219 */ /* 0x182fe40000001203 */
[----:B------:R-:W-:-:S05]  /*aac0*/  SHF.R.U32.HI R3, RZ, R8, R3 ;  /* 0x00000008ff037219 */ /* 0x000fca0000011603 */
[----:B------:R-:W1:Y:S01]  /*aad0*/  LDC R21, c[0x0][0x648] ;  /* 0x00019200ff157b82 */ /* 0x000e620000000800 */
[-C--:B--2---:R-:W-:Y:S02]  /*aae0*/  SHF.L.U32 R4, R5, R28.reuse, RZ ;  /* 0x0000001c05047219 */ /* 0x084fe400000006ff */
[-CC-:B------:R-:W-:Y:S02]  /*aaf0*/  SHF.R.U64 R14, R10, R28.reuse, R3.reuse ;  /* 0x0000001c0a0e7219 */ /* 0x180fe40000001203 */
[----:B------:R-:W-:Y:S02]  /*ab00*/  SHF.R.U32.HI R5, RZ, R28, R3 ;  /* 0x0000001cff057219 */ /* 0x000fe40000011603 */
[----:B------:R-:W-:Y:S01]  /*ab10*/  LOP3.LUT R153, RZ, R4, RZ, 0x33, !PT ;  /* 0x00000004ff997212 */ /* 0x000fe200078e33ff */
[----:B------:R-:W2:Y:S01]  /*ab20*/  LDC R25, c[0x0][0x638] ;  /* 0x00018e00ff197b82 */ /* 0x000ea20000000800 */
[----:B------:R-:W-:Y:S01]  /*ab30*/  SHF.L.U32 R28, R7, R28, RZ ;  /* 0x0000001c071c7219 */ /* 0x000fe200000006ff */
[----:B------:R-:W-:-:S06]  /*ab40*/  IMAD.MOV.U32 R4, RZ, RZ, R14 ;  /* 0x000000ffff047224 */ /* 0x000fcc00078e000e */
[----:B------:R-:W0:Y:S01]  /*ab50*/  LDC R27, c[0x0][0x610] ;  /* 0x00018400ff1b7b82 */ /* 0x000e220000000800 */
[----:B------:R-:W-:Y:S05]  /*ab60*/  @!P0 BRA `(.L_x_290) ;  /* 0x0000000000288947 */ /* 0x000fea0003800000 */
[----:B------:R-:W5:Y:S02]  /*ab70*/  LDC R3, c[0x0][0x64c] ;  /* 0x00019300ff037b82 */ /* 0x000f640000000800 */
[----:B-----5:R-:W-:-:S05]  /*ab80*/  IADD3 R3, P0, R14, R3, RZ ;  /* 0x000000030e037210 */ /* 0x020fca0007f1e0ff */
        /* <DEDUP_REMOVED lines=8> */
.L_x_290:
[----:B------:R-:W-:Y:S01]  /*ac10*/  ISETP.NE.AND P0, PT, R2, 0x1, PT ;  /* 0x000000010200780c */ /* 0x000fe20003f05270 */
[----:B0-----:R-:W-:Y:S01]  /*ac20*/  IMAD.MOV R13, RZ, RZ, -R13 ;  /* 0x000000ffff0d7224 */ /* 0x001fe200078e0a0d */
[----:B-1----:R-:W-:Y:S01]  /*ac30*/  SHF.R.U64 R0, R4, R21, R5 ;  /* 0x0000001504007219 */ /* 0x002fe20000001205 */
[----:B------:R-:W-:Y:S01]  /*ac40*/  VIADD R5, R20, 0xffffffff ;  /* 0xffffffff14057836 */ /* 0x000fe20000000000 */
[----:B------:R-:W-:-:S03]  /*ac50*/  LOP3.LUT R153, R10, R153, RZ, 0xc0, !PT ;  /* 0x000000990a997212 */ /* 0x000fc600078ec0ff */
[----:B------:R-:W-:Y:S01]  /*ac60*/  IMAD.MOV R3, RZ, RZ, -R0 ;  /* 0x000000ffff037224 */ /* 0x000fe200078e0a00 */
[----:B------:R-:W-:Y:S01]  /*ac70*/  LOP3.LUT R5, R12, R5, RZ, 0xc0, !PT ;  /* 0x000000050c057212 */ /* 0x000fe200078ec0ff */
[----:B------:R-:W-:Y:S02]  /*ac80*/  IMAD R153, R28, R0, R153 ;  /* 0x000000001c997224 */ /* 0x000fe400078e0299 */
[----:B--2---:R-:W-:Y:S02]  /*ac90*/  IMAD R0, R3, R25, R14 ;  /* 0x0000001903007224 */ /* 0x004fe400078e020e */
[----:B---3--:R-:W-:Y:S02]  /*aca0*/  @P0 IMAD R26, R15, R13, R24 ;  /* 0x0000000d0f1a0224 */ /* 0x008fe400078e0218 */
[----:B------:R-:W-:Y:S02]  /*acb0*/  IMAD R4, R0, R20, R5 ;  /* 0x0000001400047224 */ /* 0x000fe400078e0205 */
[----:B------:R-:W-:-:S02]  /*acc0*/  IMAD R153, R153, R27, R26 ;  /* 0x0000001b99997224 */ /* 0x000fc400078e021a */
[----:B------:R-:W-:-:S03]  /*acd0*/  IMAD.MOV.U32 R3, RZ, RZ, 0x1 ;  /* 0x00000001ff037424 */ /* 0x000fc600078e00ff */
[----:B------:R-:W-:Y:S02]  /*ace0*/  SEL R154, R4, R153, !P0 ;  /* 0x00000099049a7207 */ /* 0x000fe40004000000 */
[----:B------:R-:W-:Y:S02]  /*acf0*/  PRMT R0, R3, 0x7610, R0 ;  /* 0x0000761003007816 */ /* 0x000fe40000000000 */
[----:B------:R-:W-:-:S07]  /*ad00*/  SEL R153, R153, R4, !P0 ;  /* 0x0000000499997207 */ /* 0x000fce0004000000 */
.L_x_288:
[----:B------:R-:W-:-:S13]  /*ad10*/  LOP3.LUT P0, RZ, R0, 0xff, RZ, 0xc0, !PT ;  /* 0x000000ff00ff7812 */ /* 0x000fda000780c0ff */
[----:B------:R-:W-:Y:S05]  /*ad20*/  @P0 BRA `(.L_x_291) ;  /* 0xffffff6400780947 */ /* 0x000fea000383ffff */
[----:B------:R-:W-:Y:S05]  /*ad30*/  EXIT ;  /* 0x000000000000794d */ /* 0x000fea0003800000 */
.L_x_8:
[----:B0-----:R-:W-:Y:S01]  /*ad40*/  ULDC.64 UR4, c[0x0][0x650] ;  /* 0x0001940000047ab9 */ /* 0x001fe20000000a00 */
        /* <DEDUP_REMOVED lines=8> */
[----:B------:R-:W-:Y:S01]  /*add0*/  MOV R12, R16 ;  /* 0x00000010000c7202 */ /* 0x000fe20000000f00 */
[----:B------:R-:W-:-:S06]  /*ade0*/  IMAD.MOV.U32 R13, RZ, RZ, R17 ;  /* 0x000000ffff0d7224 */ /* 0x000fcc00078e0011 */
        /* <DEDUP_REMOVED lines=15> */
.L_x_293:
[----:B------:R-:W0:Y:S01]  /*aee0*/  LDC.64 R28, c[0x0][0x640] ;  /* 0x00019000ff1c7b82 */ /* 0x000e220000000a00 */
[-CC-:B------:R-:W-:Y:S01]  /*aef0*/  SHF.R.U64 R22, R12, R6.reuse, R13.reuse ;  /* 0x000000060c167219 */ /* 0x180fe2000000120d */
[----:B------:R-:W-:Y:S01]  /*af00*/  IMAD.MOV.U32 R30, RZ, RZ, 0x1 ;  /* 0x00000001ff1e7424 */ /* 0x000fe200078e00ff */
[----:B------:R-:W-:Y:S02]  /*af10*/  SHF.R.U32.HI R6, RZ, R6, R13 ;  /* 0x00000006ff067219 */ /* 0x000fe4000001160d */
[----:B------:R-:W-:-:S03]  /*af20*/  IADD3 R11, P0, RZ, -R22, RZ ;  /* 0x80000016ff0b7210 */ /* 0x000fc60007f1e0ff */
[----:B------:R-:W1:Y:S02]  /*af30*/  LDC R10, c[0x0][0x618] ;  /* 0x00018600ff0a7b82 */ /* 0x000e640000000800 */
[----:B------:R-:W-:-:S04]  /*af40*/  IMAD.X R9, RZ, RZ, ~R6, P0 ;  /* 0x000000ffff097224 */ /* 0x000fc800000e0e06 */
[-C--:B------:R-:W-:Y:S02]  /*af50*/  IMAD R6, R9, R26.reuse, RZ ;  /* 0x0000001a09067224 */ /* 0x080fe400078e02ff */
[----:B------:R-:W2:Y:S01]  /*af60*/  LDC R12, c[0x0][0x608] ;  /* 0x00018200ff0c7b82 */ /* 0x000ea20000000800 */
[----:B------:R-:W-:-:S04]  /*af70*/  IMAD.WIDE.U32 R8, R11, R26, R16 ;  /* 0x0000001a0b087225 */ /* 0x000fc800078e0010 */
[----:B------:R-:W-:-:S03]  /*af80*/  IMAD R11, R11, R27, R6 ;  /* 0x0000001b0b0b7224 */ /* 0x000fc600078e0206 */
[----:B------:R-:W3:Y:S01]  /*af90*/  LDC R25, c[0x0][0x658] ;  /* 0x00019600ff197b82 */ /* 0x000ee20000000800 */
[----:B------:R-:W-:Y:S01]  /*afa0*/  IMAD.IADD R9, R9, 0x1, R11 ;  /* 0x0000000109097824 */ /* 0x000fe200078e020b */
[----:B0-----:R-:W-:-:S04]  /*afb0*/  ISETP.NE.U32.AND P0, PT, R28, RZ, PT ;  /* 0x000000ff1c00720c */ /* 0x001fc80003f05070 */
[----:B------:R-:W-:Y:S02]  /*afc0*/  ISETP.NE.AND.EX P0, PT, R29, RZ, PT, P0 ;  /* 0x000000ff1d00720c */ /* 0x000fe40003f05300 */
[----:B------:R-:W0:Y:S01]  /*afd0*/  LDC R20, c[0x0][0x600] ;  /* 0x00018000ff147b82 */ /* 0x000e220000000800 */
[-CC-:B-1----:R-:W-:Y:S01]  /*afe0*/  SHF.R.U64 R14, R8, R10.reuse, R9.reuse ;  /* 0x0000000a080e7219 */ /* 0x182fe20000001209 */
[----:B------:R-:W-:Y:S01]  /*aff0*/  IMAD.MOV.U32 R8, RZ, RZ, -0x1 ;  /* 0xffffffffff087424 */ /* 0x000fe200078e00ff */
[----:B------:R-:W-:-:S05]  /*b000*/  SHF.R.U32.HI R9, RZ, R10, R9 ;  /* 0x0000000aff097219 */ /* 0x000fca0000011609 */
[----:B------:R-:W1:Y:S01]  /*b010*/  LDC R26, c[0x0][0x648] ;  /* 0x00019200ff1a7b82 */ /* 0x000e620000000800 */
[-CC-:B--2---:R-:W-:Y:S02]  /*b020*/  SHF.R.U64 R21, R14, R12.reuse, R9.reuse ;  /* 0x0000000c0e157219 */ /* 0x184fe40000001209 */
[----:B------:R-:W-:-:S05]  /*b030*/  SHF.R.U32.HI R6, RZ, R12, R9 ;  /* 0x0000000cff067219 */ /* 0x000fca0000011609 */
[----:B------:R-:W2:Y:S01]  /*b040*/  LDC R27, c[0x0][0x638] ;  /* 0x00018e00ff1b7b82 */ /* 0x000ea20000000800 */
[-C--:B---3--:R-:W-:Y:S02]  /*b050*/  SHF.L.U32 R8, R8, R25.reuse, RZ ;  /* 0x0000001908087219 */ /* 0x088fe400000006ff */
[-CC-:B------:R-:W-:Y:S02]  /*b060*/  SHF.R.U64 R23, R21, R25.reuse, R6.reuse ;  /* 0x0000001915177219 */ /* 0x180fe40000001206 */
[----:B------:R-:W-:Y:S02]  /*b070*/  LOP3.LUT R32, RZ, R8, RZ, 0x33, !PT ;  /* 0x00000008ff207212 */ /* 0x000fe400078e33ff */
[----:B------:R-:W-:Y:S01]  /*b080*/  SHF.R.U32.HI R9, RZ, R25, R6 ;  /* 0x00000019ff097219 */ /* 0x000fe20000011606 */
[----:B------:R-:W3:Y:S01]  /*b090*/  LDC R31, c[0x0][0x610] ;  /* 0x00018400ff1f7b82 */ /* 0x000ee20000000800 */
[----:B------:R-:W-:Y:S01]  /*b0a0*/  IMAD.MOV.U32 R8, RZ, RZ, R23 ;  /* 0x000000ffff087224 */ /* 0x000fe200078e0017 */
[----:B------:R-:W-:Y:S06]  /*b0b0*/  @!P0 BRA `(.L_x_294) ;  /* 0x0000000000288947 */ /* 0x000fec0003800000 */
        /* <DEDUP_REMOVED lines=10> */
.L_x_294:
[----:B------:R-:W-:Y:S02]  /*b160*/  ISETP.NE.AND P0, PT, R2, 0x1, PT ;  /* 0x000000010200780c */ /* 0x000fe40003f05270 */
[----:B-1----:R-:W-:Y:S01]  /*b170*/  SHF.R.U64 R6, R8, R26, R9 ;  /* 0x0000001a08067219 */ /* 0x002fe20000001209 */
[----:B0-----:R-:W-:Y:S01]  /*b180*/  VIADD R9, R20, 0xffffffff ;  /* 0xffffffff14097836 */ /* 0x001fe20000000000 */
[----:B------:R-:W-:Y:S02]  /*b190*/  SHF.L.U32 R30, R30, R25, RZ ;  /* 0x000000191e1e7219 */ /* 0x000fe400000006ff */
[----:B------:R-:W-:Y:S02]  /*b1a0*/  LOP3.LUT R5, R21, R32, RZ, 0xc0, !PT ;  /* 0x0000002015057212 */ /* 0x000fe400078ec0ff */
[----:B------:R-:W-:-:S03]  /*b1b0*/  IADD3 R8, -R6, RZ, RZ ;  /* 0x000000ff06087210 */ /* 0x000fc60007ffe1ff */
[----:B------:R-:W-:Y:S01]  /*b1c0*/  IMAD R6, R30, R6, R5 ;  /* 0x000000061e067224 */ /* 0x000fe200078e0205 */
[----:B------:R-:W-:Y:S01]  /*b1d0*/  LOP3.LUT R5, R14, R9, RZ, 0xc0, !PT ;  /* 0x000000090e057212 */ /* 0x000fe200078ec0ff */
[----:B------:R-:W-:Y:S02]  /*b1e0*/  @P0 IMAD R3, R7, R24, R4 ;  /* 0x0000001807030224 */ /* 0x000fe400078e0204 */
[----:B--2---:R-:W-:Y:S02]  /*b1f0*/  IMAD R4, R8, R27, R23 ;  /* 0x0000001b08047224 */ /* 0x004fe400078e0217 */
[----:B---3--:R-:W-:Y:S02]  /*b200*/  IMAD R3, R6, R31, R3 ;  /* 0x0000001f06037224 */ /* 0x008fe400078e0203 */
[----:B------:R-:W-:Y:S02]  /*b210*/  IMAD R4, R4, R20, R5 ;  /* 0x0000001404047224 */ /* 0x000fe400078e0205 */
[----:B------:R-:W-:-:S02]  /*b220*/  IMAD.MOV.U32 R8, RZ, RZ, 0x1 ;  /* 0x00000001ff087424 */ /* 0x000fc400078e00ff */
[----:B------:R-:W-:Y:S01]  /*b230*/  IMAD.MOV.U32 R6, RZ, RZ, R22 ;  /* 0x000000ffff067224 */ /* 0x000fe200078e0016 */
[----:B------:R-:W-:Y:S02]  /*b240*/  SEL R20, R4, R3, !P0 ;  /* 0x0000000304147207 */ /* 0x000fe40004000000 */
[----:B------:R-:W-:-:S07]  /*b250*/  SEL R21, R3, R4, !P0 ;  /* 0x0000000403157207 */ /* 0x000fce0004000000 */
.L_x_292:
[----:B------:R-:W-:-:S08]  /*b260*/  NOP ;  /* 0x0000000000007918 */ /* 0x000fd00000000000 */
[----:B------:R-:W0:-:S00]  /*b270*/  USETMAXREG.DEALLOC.CTAPOOL 0x28 ;  /* 0x00000028000079c8 */ /* 0x000e0000080e0500 */
[----:B0-----:R-:W-:-:S13]  /*b280*/  ISETP.NE.AND P0, PT, R0, RZ, PT ;  /* 0x000000ff0000720c */ /* 0x001fda0003f05270 */
[----:B------:R-:W-:Y:S05]  /*b290*/  @P0 EXIT ;  /* 0x000000000000094d */ /* 0x000fea0003800000 */
[----:B------:R-:W-:Y:S01]  /*b2a0*/  LOP3.LUT P0, RZ, R8, 0xff, RZ, 0xc0, !PT ;  /* 0x000000ff08ff7812 */ /* 0x000fe2000780c0ff */
[----:B------:R-:W-:Y:S02]  /*b2b0*/  IMAD.MOV.U32 R0, RZ, RZ, 0x1 ;  /* 0x00000001ff007424 */ /* 0x000fe400078e00ff */
[----:B------:R-:W-:-:S10]  /*b2c0*/  IMAD.MOV.U32 R3, RZ, RZ, RZ ;  /* 0x000000ffff037224 */ /* 0x000fd400078e00ff */
[----:B------:R-:W-:Y:S05]  /*b2d0*/  @!P0 BRA `(.L_x_295) ;  /* 0x0000000c00448947 */ /* 0x000fea0003800000 */
[----:B------:R-:W0:Y:S01]  /*b2e0*/  LDC R0, c[0x0][0x28c] ;  /* 0x0000a300ff007b82 */ /* 0x000e220000000800 */
[----:B------:R-:W1:Y:S01]  /*b2f0*/  S2R R12, SR_CgaCtaId ;  /* 0x00000000000c7919 */ /* 0x000e620000008800 */
[----:B------:R-:W-:Y:S01]  /*b300*/  ULDC UR5, c[0x0][0x600] ;  /* 0x0001800000057ab9 */ /* 0x000fe20000000800 */
[----:B------:R-:W-:Y:S01]  /*b310*/  ULDC UR4, c[0x0][0xc] ;  /* 0x0000030000047ab9 */ /* 0x000fe20000000800 */
[----:B------:R-:W-:Y:S01]  /*b320*/  UIADD3 UR16, UR5, -0x1, URZ ;  /* 0xffffffff05107890 */ /* 0x000fe2000fffe03f */
[----:B------:R-:W-:Y:S01]  /*b330*/  BSSY B0, `(.L_x_295) ;  /* 0x00000cb000007945 */ /* 0x000fe20003800000 */
[----:B------:R-:W-:Y:S01]  /*b340*/  ULDC UR6, c[0x0][0x658] ;  /* 0x0001960000067ab9 */ /* 0x000fe20000000800 */
[----:B------:R-:W-:Y:S01]  /*b350*/  ULDC UR5, c[0x0][0x10] ;  /* 0x0000040000057ab9 */ /* 0x000fe20000000800 */
[----:B------:R-:W-:Y:S01]  /*b360*/  UMOV UR7, 0xffffffff ;  /* 0xffffffff00077882 */ /* 0x000fe20000000000 */
[----:B------:R-:W-:Y:S01]  /*b370*/  UMOV UR8, 0x1 ;  /* 0x0000000100087882 */ /* 0x000fe20000000000 */
[----:B------:R-:W-:Y:S01]  /*b380*/  UIMAD.WIDE.U32 UR4, UR4, UR5, URZ ;  /* 0x00000005040472a5 */ /* 0x000fe2000f8e003f */
[----:B------:R-:W-:Y:S01]  /*b390*/  IMAD.MOV.U32 R9, RZ, RZ, 0x1 ;  /* 0x00000001ff097424 */ /* 0x000fe200078e00ff */
[----:B------:R-:W-:Y:S01]  /*b3a0*/  USHF.L.U32 UR7, UR7, UR6, URZ ;  /* 0x0000000607077299 */ /* 0x000fe2000800063f */
[----:B------:R-:W-:Y:S01]  /*b3b0*/  LOP3.LUT R8, R19, 0x2, RZ, 0xfc, !PT ;  /* 0x0000000213087812 */ /* 0x000fe200078efcff */
[----:B------:R-:W-:-:S02]  /*b3c0*/  USHF.L.U32 UR18, UR8, UR6, URZ ;  /* 0x0000000608127299 */ /* 0x000fc4000800063f */
[----:B------:R-:W-:Y:S01]  /*b3d0*/  ULOP3.LUT UR17, URZ, UR7, URZ, 0x33, !UPT ;  /* 0x000000073f117292 */ /* 0x000fe2000f8e333f */
[----:B------:R-:W-:Y:S01]  /*b3e0*/  ULDC UR6, c[0x0][0x14] ;  /* 0x0000050000067ab9 */ /* 0x000fe20000000800 */
[----:B------:R-:W-:Y:S01]  /*b3f0*/  ULDC.64 UR22, c[0x0][0x198] ;  /* 0x0000660000167ab9 */ /* 0x000fe20000000a00 */
[----:B------:R-:W-:Y:S02]  /*b400*/  UIMAD.WIDE.U32 UR20, UR4, UR6, URZ ;  /* 0x00000006041472a5 */ /* 0x000fe4000f8e003f */
[----:B------:R-:W-:Y:S01]  /*b410*/  UIMAD UR13, UR5, UR6, URZ ;  /* 0x00000006050d72a4 */ /* 0x000fe2000f8e023f */
[----:B0-----:R-:W-:-:S03]  /*b420*/  VIADD R0, R0, 0x1f ;  /* 0x0000001f00007836 */ /* 0x001fc60000000000 */
[----:B------:R-:W-:Y:S02]  /*b430*/  UIADD3 UR13, UR21, UR13, URZ ;  /* 0x0000000d150d7290 */ /* 0x000fe4000fffe03f */
[----:B------:R-:W-:-:S04]  /*b440*/  SHF.R.S32.HI R3, RZ, 0x1f, R0 ;  /* 0x0000001fff037819 */ /* 0x000fc80000011400 */
[----:B------:R-:W-:Y:S01]  /*b450*/  LEA.HI R10, R3, R0, RZ, 0x5 ;  /* 0x00000000030a7211 */ /* 0x000fe200078f28ff */
[C---:B-1----:R-:W-:Y:S02]  /*b460*/  IMAD.SHL.U32 R11, R12.reuse, 0x40, RZ ;  /* 0x000000400c0b7824 */ /* 0x042fe400078e00ff */
[----:B------:R-:W-:Y:S01]  /*b470*/  IMAD.SHL.U32 R12, R12, 0x800, RZ ;  /* 0x000008000c0c7824 */ /* 0x000fe200078e00ff */
[----:B------:R-:W-:Y:S01]  /*b480*/  SHF.R.S32.HI R10, RZ, 0x5, R10 ;  /* 0x00000005ff0a7819 */ /* 0x000fe2000001140a */
[----:B------:R-:W-:Y:S01]  /*b490*/  IMAD.MOV.U32 R0, RZ, RZ, 0x1 ;  /* 0x00000001ff007424 */ /* 0x000fe200078e00ff */
[----:B------:R-:W-:Y:S01]  /*b4a0*/  LOP3.LUT R11, R11, 0x40, RZ, 0xc0, !PT ;  /* 0x000000400b0b7812 */ /* 0x000fe200078ec0ff */
[----:B------:R-:W-:Y:S01]  /*b4b0*/  IMAD.MOV.U32 R3, RZ, RZ, RZ ;  /* 0x000000ffff037224 */ /* 0x000fe200078e00ff */
[----:B------:R-:W-:Y:S01]  /*b4c0*/  LOP3.LUT R12, R12, 0x800, RZ, 0xc0, !PT ;  /* 0x000008000c0c7812 */ /* 0x000fe200078ec0ff */
[----:B------:R-:W-:-:S07]  /*b4d0*/  VIADD R13, R10, 0x1 ;  /* 0x000000010a0d7836 */ /* 0x000fce0000000000 */
.L_x_306:
[----:B------:R-:W-:-:S03]  /*b4e0*/  UMOV UR4, 0xffffffff ;  /* 0xffffffff00047882 */ /* 0x000fc60000000000 */
[----:B------:R-:W-:Y:S05]  /*b4f0*/  BRA.DIV UR4, `(.L_x_296) ;  /* 0x0000001204a07947 */ /* 0x000fea000b800000 */
[----:B------:R-:W-:-:S13]  /*b500*/  ELECT P6, URZ, PT ;  /* 0x00000000003f782f */ /* 0x000fda00038c0000 */
.L_x_324:
[----:B------:R-:W0:Y:S01]  /*b510*/  LDC R4, c[0x0][0x28c] ;  /* 0x0000a300ff047b82 */ /* 0x000e220000000800 */
[----:B------:R-:W-:Y:S01]  /*b520*/  BSSY B1, `(.L_x_297) ;  /* 0x0000038000017945 */ /* 0x000fe20003800000 */
[----:B0-----:R-:W-:-:S13]  /*b530*/  ISETP.LT.OR P6, PT, R4, 0x1, !P6 ;  /* 0x000000010400780c */ /* 0x001fda00077c1670 */
[----:B------:R-:W-:Y:S05]  /*b540*/  @P6 BRA `(.L_x_298) ;  /* 0x0000000000d46947 */ /* 0x000fea0003800000 */
[----:B------:R-:W-:Y:S01]  /*b550*/  IMAD R20, R20, 0x80, R11 ;  /* 0x0000008014147824 */ /* 0x000fe200078e020b */
[----:B------:R-:W-:Y:S01]  /*b560*/  MOV R4, R13 ;  /* 0x0000000d00047202 */ /* 0x000fe20000000f00 */
[----:B------:R-:W-:Y:S02]  /*b570*/  IMAD R21, R21, 0xc0, RZ ;  /* 0x000000c015157824 */ /* 0x000fe400078e02ff */
[----:B------:R-:W-:Y:S02]  /*b580*/  IMAD.MOV.U32 R24, RZ, RZ, RZ ;  /* 0x000000ffff187224 */ /* 0x000fe400078e00ff */
[----:B------:R-:W-:Y:S02]  /*b590*/  IMAD.MOV.U32 R5, RZ, RZ, R0 ;  /* 0x000000ffff057224 */ /* 0x000fe400078e0000 */
[----:B------:R-:W-:-:S07]  /*b5a0*/  IMAD.MOV.U32 R7, RZ, RZ, R3 ;  /* 0x000000ffff077224 */ /* 0x000fce00078e0003 */
.L_x_301:
[----:B------:R-:W0:Y:S01]  /*b5b0*/  S2R R15, SR_CgaCtaId ;  /* 0x00000000000f7919 */ /* 0x000e220000008800 */
[----:B------:R-:W-:Y:S02]  /*b5c0*/  MOV R14, 0x400 ;  /* 0x00000400000e7802 */ /* 0x000fe40000000f00 */
[----:B------:R-:W-:Y:S02]  /*b5d0*/  LOP3.LUT P1, RZ, R18, 0x7f, RZ, 0xc0, !PT ;  /* 0x0000007f12ff7812 */ /* 0x000fe4000782c0ff */
[----:B0-----:R-:W-:Y:S02]  /*b5e0*/  LEA R22, R15, R14, 0x18 ;  /* 0x0000000e0f167211 */ /* 0x001fe400078ec0ff */
[----:B------:R-:W-:-:S09]  /*b5f0*/  SHF.L.U32 R14, R5, 0x1f, RZ ;  /* 0x0000001f050e7819 */ /* 0x000fd200000006ff */
[----:B------:R-:W0:Y:S01]  /*b600*/  @!P1 LDC R15, c[0x0][0x500] ;  /* 0x00014000ff0f9b82 */ /* 0x000e220000000800 */
[----:B------:R-:W-:-:S04]  /*b610*/  IMAD R23, R7, 0x8, R22 ;  /* 0x0000000807177824 */ /* 0x000fc800078e0216 */
[----:B------:R-:W1:Y:S02]  /*b620*/  SYNCS.PHASECHK.TRANS64.TRYWAIT P0, [R23+URZ+0x58], R14 ;  /* 0x0000580e170075a7 */ /* 0x000e64000800017f */
[----:B-1----:R-:W-:Y:S05]  /*b630*/  @!P0 BRA `(.L_x_299) ;  /* 0x0000001000708947 */ /* 0x002fea0003800000 */
.L_x_325:
[----:B-1----:R-:W-:Y:S01]  /*b640*/  PRMT R14, R8, 0x9910, RZ ;  /* 0x00009910080e7816 */ /* 0x002fe200000000ff */
[----:B0-----:R0:W-:Y:S03]  /*b650*/  @!P1 SYNCS.ARRIVE.TRANS64 RZ, [R23+URZ], R15 ;  /* 0x0000000f17ff99a7 */ /* 0x0011e6000800003f */
[----:B------:R-:W-:-:S13]  /*b660*/  ISETP.NE.AND P0, PT, R14, 0x2, PT ;  /* 0x000000020e00780c */ /* 0x000fda0003f05270 */
[----:B0-----:R-:W-:Y:S05]  /*b670*/  @P0 BRA `(.L_x_300) ;  /* 0x0000000000040947 */ /* 0x001fea0003800000 */
[----:B------:R-:W-:Y:S01]  /*b680*/  BPT.TRAP 0x1 ;  /* 0x000000040000795c */ /* 0x000fe20000300000 */
.L_x_300:
[----:B------:R-:W-:Y:S01]  /*b690*/  IMAD R15, R7, 0x3000, R22 ;  /* 0x00003000070f7824 */ /* 0x000fe200078e0216 */
[----:B------:R-:W-:Y:S01]  /*b6a0*/  R2UR UR9, R23 ;  /* 0x00000000170972ca */ /* 0x000fe200000e0000 */
[----:B------:R-:W-:Y:S01]  /*b6b0*/  IMAD R14, R7, 0x1000, R12 ;  /* 0x00001000070e7824 */ /* 0x000fe200078e020c */
[----:B------:R-:W-:Y:S01]  /*b6c0*/  UIADD3 UR4, UP0, UR22, 0xf0, URZ ;  /* 0x000000f016047890 */ /* 0x000fe2000ff1e03f */
[----:B------:R-:W-:Y:S01]  /*b6d0*/  VIADD R4, R4, 0xffffffff ;  /* 0xffffffff04047836 */ /* 0x000fe20000000000 */
[----:B------:R-:W-:Y:S01]  /*b6e0*/  R2UR UR5, R15 ;  /* 0x000000000f0572ca */ /* 0x000fe200000e0000 */
[----:B------:R-:W-:Y:S01]  /*b6f0*/  IMAD R14, R14, 0x2, R22 ;  /* 0x000000020e0e7824 */ /* 0x000fe200078e0216 */
[----:B------:R-:W-:Y:S01]  /*b700*/  R2UR UR11, R21 ;  /* 0x00000000150b72ca */ /* 0x000fe200000e0000 */
[----:B------:R-:W-:Y:S01]  /*b710*/  UIADD3 UR24, UP1, UR22, 0x1f0, URZ ;  /* 0x000001f016187890 */ /* 0x000fe2000ff3e03f */
[----:B------:R-:W-:Y:S01]  /*b720*/  R2UR UR10, R24 ;  /* 0x00000000180a72ca */ /* 0x000fe200000e0000 */
[----:B------:R-:W-:Y:S01]  /*b730*/  VIADD R7, R7, 0x1 ;  /* 0x0000000107077836 */ /* 0x000fe20000000000 */
[----:B------:R-:W-:Y:S01]  /*b740*/  R2UR UR8, R14 ;  /* 0x000000000e0872ca */ /* 0x000fe200000e0000 */
[----:B------:R-:W-:Y:S01]  /*b750*/  UIADD3.X UR25, URZ, UR23, URZ, UP1, !UPT ;  /* 0x000000173f197290 */ /* 0x000fe20008ffe43f */
[----:B------:R-:W-:Y:S01]  /*b760*/  R2UR UR12, R6 ;  /* 0x00000000060c72ca */ /* 0x000fe200000e0000 */
[----:B------:R-:W-:Y:S01]  /*b770*/  UMOV UR6, 0x0 ;  /* 0x0000000000067882 */ /* 0x000fe20000000000 */
[----:B------:R-:W-:Y:S01]  /*b780*/  R2UR UR19, R20 ;  /* 0x00000000141372ca */ /* 0x000fe200000e0000 */
[----:B------:R-:W-:Y:S01]  /*b790*/  UMOV UR7, 0x10000000 ;  /* 0x1000000000077882 */ /* 0x000fe20000000000 */
[----:B------:R-:W-:Y:S01]  /*b7a0*/  ISETP.GT.AND P1, PT, R4, 0x1, PT ;  /* 0x000000010400780c */ /* 0x000fe20003f24270 */
[----:B------:R-:W-:Y:S01]  /*b7b0*/  UIADD3 UR14, UR5, 0x180, URZ ;  /* 0x00000180050e7890 */ /* 0x000fe2000fffe03f */
[C---:B------:R-:W-:Y:S01]  /*b7c0*/  ISETP.NE.AND P0, PT, R7.reuse, 0xb, PT ;  /* 0x0000000b0700780c */ /* 0x040fe20003f05270 */
[----:B------:R-:W-:Y:S01]  /*b7d0*/  UIADD3.X UR5, URZ, UR23, URZ, UP0, !UPT ;  /* 0x000000173f057290 */ /* 0x000fe200087fe43f */
[----:B------:R-:W-:Y:S01]  /*b7e0*/  VIADD R24, R24, 0x20 ;  /* 0x0000002018187836 */ /* 0x000fe20000000000 */
[----:B------:R-:W-:Y:S01]  /*b7f0*/  UMOV UR26, 0x30000 ;  /* 0x00030000001a7882 */ /* 0x000fe20000000000 */
[----:B------:R-:W-:Y:S01]  /*b800*/  SEL R14, RZ, 0x1, P0 ;  /* 0x00000001ff0e7807 */ /* 0x000fe20000000000 */
[----:B------:R-:W-:Y:S01]  /*b810*/  UIADD3 UR15, UR8, 0x21180, URZ ;  /* 0x00021180080f7890 */ /* 0x000fe2000fffe03f */
[----:B------:R-:W-:-:S02]  /*b820*/  SEL R7, R7, RZ, P0 ;  /* 0x000000ff07077207 */ /* 0x000fc40000000000 */
[----:B------:R-:W-:Y:S01]  /*b830*/  UMOV UR8, UR14 ;  /* 0x0000000e00087c82 */ /* 0x000fe20008000000 */
[----:B------:R-:W-:Y:S01]  /*b840*/  LOP3.LUT R5, R5, R14, RZ, 0x3c, !PT ;  /* 0x0000000e05057212 */ /* 0x000fe200078e3cff */
[----:B------:R0:W-:Y:S02]  /*b850*/  UTMALDG.3D [UR8], [UR4], desc[UR6] ;  /* 0x00000608040075b4 */ /* 0x0001e40008011000 */
[----:B0-----:R-:W-:Y:S01]  /*b860*/  UMOV UR8, UR15 ;  /* 0x0000000f00087c82 */ /* 0x001fe20008000000 */
[----:B------:R-:W-:Y:S02]  /*b870*/  UMOV UR11, UR19 ;  /* 0x00000013000b7c82 */ /* 0x000fe40008000000 */
[----:B------:R0:W-:Y:S02]  /*b880*/  UTMALDG.3D.MULTICAST [UR8], [UR24], UR26, desc[UR6] ;  /* 0x00000608180073b4 */ /* 0x0001e4000801181a */
[----:B0-----:R-:W-:Y:S05]  /*b890*/  @P1 BRA `(.L_x_301) ;  /* 0xfffffffc00441947 */ /* 0x001fea000383ffff */
.L_x_298:
[----:B------:R-:W-:Y:S05]  /*b8a0*/  BSYNC B1 ;  /* 0x0000000000017941 */ /* 0x000fea0003800000 */
.L_x_297:
[----:B------:R-:W-:Y:S01]  /*b8b0*/  LOP3.LUT P1, RZ, R9, 0xff, RZ, 0xc0, !PT ;  /* 0x000000ff09ff7812 */ /* 0x000fe2000782c0ff */
[C---:B------:R-:W-:Y:S01]  /*b8c0*/  IMAD.IADD R6, R10.reuse, 0x1, R3 ;  /* 0x000000010a067824 */ /* 0x040fe200078e0203 */
[----:B------:R-:W-:Y:S01]  /*b8d0*/  ULDC.64 UR4, c[0x0][0x650] ;  /* 0x0001940000047ab9 */ /* 0x000fe20000000a00 */
[----:B------:R-:W-:Y:S01]  /*b8e0*/  ISETP.GE.U32.AND P2, PT, R10, 0xb, PT ;  /* 0x0000000b0a00780c */ /* 0x000fe20003f46070 */
[----:B------:R-:W-:Y:S01]  /*b8f0*/  BSSY B1, `(.L_x_302) ;  /* 0x000006c000017945 */ /* 0x000fe20003800000 */
[----:B------:R-:W-:Y:S01]  /*b900*/  IMAD.MOV.U32 R21, RZ, RZ, -0x1 ;  /* 0xffffffffff157424 */ /* 0x000fe200078e00ff */
[----:B------:R-:W-:Y:S01]  /*b910*/  ISETP.GT.U32.AND P0, PT, R6, 0xa, PT ;  /* 0x0000000a0600780c */ /* 0x000fe20003f04070 */
[----:B------:R-:W-:Y:S01]  /*b920*/  IMAD.MOV.U32 R20, RZ, RZ, -0x1 ;  /* 0xffffffffff147424 */ /* 0x000fe200078e00ff */
[----:B------:R-:W-:Y:S02]  /*b930*/  PRMT R9, RZ, 0x7610, R9 ;  /* 0x00007610ff097816 */ /* 0x000fe40000000009 */
[----:B------:R-:W-:-:S03]  /*b940*/  ISETP.LT.U32.AND P0, PT, R10, 0xb, P0 ;  /* 0x0000000b0a00780c */ /* 0x000fc60000701070 */
[----:B------:R-:W0:Y:S01]  /*b950*/  @P1 S2R R5, SR_CgaCtaId ;  /* 0x0000000000051919 */ /* 0x000e220000008800 */
[----:B------:R-:W-:-:S04]  /*b960*/  @P1 MOV R4, 0x400 ;  /* 0x0000040000041802 */ /* 0x000fc80000000f00 */
[----:B0-----:R-:W-:Y:S01]  /*b970*/  @P1 LEA R3, R5, R4, 0x18 ;  /* 0x0000000405031211 */ /* 0x001fe200078ec0ff */
[----:B------:R-:W-:-:S03]  /*b980*/  IMAD.WIDE.U32 R4, R6, -0x45d1745d, RZ ;  /* 0xba2e8ba306047825 */ /* 0x000fc600078e00ff */
[----:B------:R0:W-:Y:S01]  /*b990*/  @P1 SYNCS.ARRIVE.TRANS64.A1T0 RZ, [R3+URZ+0xc8], RZ ;  /* 0x0000c8ff03ff19a7 */ /* 0x0001e2000810003f */
[----:B------:R-:W-:Y:S02]  /*b9a0*/  IADD3 R16, P1, R16, UR20, RZ ;  /* 0x0000001410107c10 */ /* 0x000fe4000ff3e0ff */
[----:B------:R-:W-:Y:S02]  /*b9b0*/  SHF.R.U32.HI R5, RZ, 0x3, R5 ;  /* 0x00000003ff057819 */ /* 0x000fe40000011605 */
[----:B------:R-:W-:Y:S02]  /*b9c0*/  IADD3.X R17, R17, UR13, RZ, P1, !PT ;  /* 0x0000000d11117c10 */ /* 0x000fe40008ffe4ff */
[----:B------:R-:W-:Y:S02]  /*b9d0*/  PRMT R4, RZ, 0x7610, R4 ;  /* 0x00007610ff047816 */ /* 0x000fe40000000004 */
[----:B0-----:R-:W-:Y:S02]  /*b9e0*/  SEL R3, RZ, 0x1, !P0 ;  /* 0x00000001ff037807 */ /* 0x001fe40004000000 */
[----:B------:R-:W-:-:S02]  /*b9f0*/  ISETP.GE.U32.AND P0, PT, R16, UR4, PT ;  /* 0x0000000410007c0c */ /* 0x000fc4000bf06070 */
[----:B------:R-:W-:Y:S01]  /*ba00*/  LOP3.LUT R0, R0, R3, RZ, 0x3c, !PT ;  /* 0x0000000300007212 */ /* 0x000fe200078e3cff */
[----:B------:R-:W-:Y:S01]  /*ba10*/  IMAD R3, R5, -0xb, R6 ;  /* 0xfffffff505037824 */ /* 0x000fe200078e0206 */
[----:B------:R-:W-:Y:S01]  /*ba20*/  ISETP.GE.U32.AND.EX P0, PT, R17, UR5, PT, P0 ;  /* 0x0000000511007c0c */ /* 0x000fe2000bf06100 */
[----:B------:R-:W-:Y:S01]  /*ba30*/  IMAD.MOV.U32 R6, RZ, RZ, -0x1 ;  /* 0xffffffffff067424 */ /* 0x000fe200078e00ff */
[----:B------:R-:W-:-:S11]  /*ba40*/  @P2 LOP3.LUT R0, R0, 0x1, R5, 0x78, !PT ;  /* 0x0000000100002812 */ /* 0x000fd600078e7805 */
[----:B------:R-:W-:Y:S05]  /*ba50*/  @P0 BRA `(.L_x_303) ;  /* 0x0000000400540947 */ /* 0x000fea0003800000 */
[----:B------:R-:W0:Y:S01]  /*ba60*/  S2R R15, SR_CTAID.X ;  /* 0x00000000000f7919 */ /* 0x000e220000002500 */
[----:B------:R-:W-:Y:S01]  /*ba70*/  ULDC.64 UR4, c[0x0][0x628] ;  /* 0x00018a0000047ab9 */ /* 0x000fe20000000a00 */
[----:B------:R-:W-:Y:S01]  /*ba80*/  ULDC UR7, c[0x0][0x630] ;  /* 0x00018c0000077ab9 */ /* 0x000fe20000000800 */
[----:B------:R-:W-:Y:S01]  /*ba90*/  ISETP.NE.U32.AND P0, PT, RZ, UR4, PT ;  /* 0x00000004ff007c0c */ /* 0x000fe2000bf05070 */
[----:B------:R-:W1:Y:S01]  /*baa0*/  S2R R20, SR_CTAID.Y ;  /* 0x0000000000147919 */ /* 0x000e620000002600 */
[----:B------:R-:W-:Y:S01]  /*bab0*/  ULDC UR8, c[0x0][0x150] ;  /* 0x0000540000087ab9 */ /* 0x000fe20000000800 */
[----:B------:R-:W-:Y:S01]  /*bac0*/  IMAD.MOV.U32 R4, RZ, RZ, R16 ;  /* 0x000000ffff047224 */ /* 0x000fe200078e0010 */
[----:B------:R-:W-:Y:S02]  /*bad0*/  ISETP.NE.AND.EX P0, PT, RZ, UR5, PT, P0 ;  /* 0x00000005ff007c0c */ /* 0x000fe4000bf05300 */
[----:B------:R-:W-:Y:S02]  /*bae0*/  MOV R5, R17 ;  /* 0x0000001100057202 */ /* 0x000fe40000000f00 */
[----:B0-----:R-:W-:-:S09]  /*baf0*/  I2FP.F32.U32 R22, R15 ;  /* 0x0000000f00167245 */ /* 0x001fd20000201000 */
[----:B------:R-:W-:Y:S05]  /*bb00*/  @!P0 BRA `(.L_x_304) ;  /* 0x0000000000288947 */ /* 0x000fea0003800000 */
[----:B------:R-:W-:Y:S02]  /*bb10*/  ULDC UR6, c[0x0][0x634] ;  /* 0x00018d0000067ab9 */ /* 0x000fe40000000800 */
[----:B------:R-:W-:-:S05]  /*bb20*/  IADD3 R5, P0, R16, UR6, RZ ;  /* 0x0000000610057c10 */ /* 0x000fca000ff1e0ff */
[----:B------:R-:W-:-:S04]  /*bb30*/  IMAD.X R21, RZ, RZ, R17, P0 ;  /* 0x000000ffff157224 */ /* 0x000fc800000e0611 */
[----:B------:R-:W-:-:S04]  /*bb40*/  IMAD.WIDE.U32 R6, R21, UR4, RZ ;  /* 0x0000000415067c25 */ /* 0x000fc8000f8e00ff */
[----:B------:R-:W-:-:S04]  /*bb50*/  IMAD.WIDE.U32 R6, P0, R5, UR5, R6 ;  /* 0x0000000505067c25 */ /* 0x000fc8000f800006 */
[----:B------:R-:W-:-:S04]  /*bb60*/  IMAD.WIDE.U32 R4, R5, UR4, RZ ;  /* 0x0000000405047c25 */ /* 0x000fc8000f8e00ff */
[----:B------:R-:W-:Y:S01]  /*bb70*/  IMAD.MOV.U32 R4, RZ, RZ, R7 ;  /* 0x000000ffff047224 */ /* 0x000fe200078e0007 */
[----:B------:R-:W-:Y:S01]  /*bb80*/  IADD3 RZ, P1, R5, R6, RZ ;  /* 0x0000000605ff7210 */ /* 0x000fe20007f3e0ff */
[----:B------:R-:W-:-:S04]  /*bb90*/  IMAD.X R5, RZ, RZ, RZ, P0 ;  /* 0x000000ffff057224 */ /* 0x000fc800000e06ff */
[----:B------:R-:W-:-:S08]  /*bba0*/  IMAD.WIDE.U32.X R4, R21, UR5, R4, P1 ;  /* 0x0000000515047c25 */ /* 0x000fd000088e0404 */
.L_x_304:
[--C-:B------:R-:W-:Y:S01]  /*bbb0*/  SHF.R.U64 R14, R4, UR7, R5.reuse ;  /* 0x00000007040e7c19 */ /* 0x100fe20008001205 */
[----:B------:R-:W-:Y:S01]  /*bbc0*/  FMUL R22, R22, UR8 ;  /* 0x0000000816167c20 */ /* 0x000fe20008400000 */
[----:B------:R-:W-:Y:S01]  /*bbd0*/  SHF.R.U32.HI R4, RZ, UR7, R5 ;  /* 0x00000007ff047c19 */ /* 0x000fe20008011605 */
[----:B------:R-:W0:Y:S01]  /*bbe0*/  LDC R6, c[0x0][0x144] ;  /* 0x00005100ff067b82 */ /* 0x000e220000000800 */
[----:B------:R-:W-:Y:S01]  /*bbf0*/  IADD3 R5, P0, RZ, -R14, RZ ;  /* 0x8000000eff057210 */ /* 0x000fe20007f1e0ff */
[----:B------:R-:W-:Y:S01]  /*bc00*/  ULDC UR6, c[0x0][0x154] ;  /* 0x0000550000067ab9 */ /* 0x000fe20000000800 */
[----:B-1----:R-:W-:Y:S01]  /*bc10*/  I2FP.F32.U32 R7, R20 ;  /* 0x0000001400077245 */ /* 0x002fe20000201000 */
[----:B------:R-:W1:Y:S01]  /*bc20*/  F2I.U32.TRUNC.NTZ R22, R22 ;  /* 0x0000001600167305 */ /* 0x000e62000020f000 */
[----:B------:R-:W-:Y:S01]  /*bc30*/  ULDC.64 UR4, c[0x0][0x620] ;  /* 0x0001880000047ab9 */ /* 0x000fe20000000a00 */
[----:B------:R-:W-:Y:S01]  /*bc40*/  IMAD.X R4, RZ, RZ, ~R4, P0 ;  /* 0x000000ffff047224 */ /* 0x000fe200000e0e04 */
[----:B------:R-:W-:Y:S01]  /*bc50*/  ISETP.NE.AND P2, PT, R2, 0x1, PT ;  /* 0x000000010200780c */ /* 0x000fe20003f45270 */
[----:B------:R-:W-:Y:S01]  /*bc60*/  FMUL R23, R7, UR6 ;  /* 0x0000000607177c20 */ /* 0x000fe20008400000 */
[----:B------:R-:W2:Y:S01]  /*bc70*/  LDC R25, c[0x0][0x148] ;  /* 0x00005200ff197b82 */ /* 0x000ea20000000800 */
[----:B------:R-:W-:Y:S01]  /*bc80*/  IMAD R4, R4, UR4, RZ ;  /* 0x0000000404047c24 */ /* 0x000fe2000f8e02ff */
[----:B------:R-:W-:-:S02]  /*bc90*/  ULDC.64 UR6, c[0x0][0x640] ;  /* 0x0001900000067ab9 */ /* 0x000fc40000000a00 */
[----:B------:R-:W-:Y:S01]  /*bca0*/  ISETP.NE.U32.AND P0, PT, RZ, UR6, PT ;  /* 0x00000006ff007c0c */ /* 0x000fe2000bf05070 */
[----:B------:R-:W3:Y:S01]  /*bcb0*/  F2I.U32.TRUNC.NTZ R23, R23 ;  /* 0x0000001700177305 */ /* 0x000ee2000020f000 */
[C---:B------:R-:W-:Y:S02]  /*bcc0*/  IMAD R7, R5.reuse, UR5, R4 ;  /* 0x0000000505077c24 */ /* 0x040fe4000f8e0204 */
[----:B------:R-:W-:Y:S01]  /*bcd0*/  IMAD.WIDE.U32 R4, R5, UR4, R16 ;  /* 0x0000000405047c25 */ /* 0x000fe2000f8e0010 */
[----:B------:R-:W-:Y:S01]  /*bce0*/  ULDC UR4, c[0x0][0x618] ;  /* 0x0001860000047ab9 */ /* 0x000fe20000000800 */
[----:B------:R-:W-:Y:S02]  /*bcf0*/  ISETP.NE.AND.EX P0, PT, RZ, UR7, PT, P0 ;  /* 0x00000007ff007c0c */ /* 0x000fe4000bf05300 */
[----:B------:R-:W-:Y:S02]  /*bd00*/  IMAD.IADD R5, R5, 0x1, R7 ;  /* 0x0000000105057824 */ /* 0x000fe400078e0207 */
[----:B-1----:R-:W-:-:S03]  /*bd10*/  IMAD.MOV R22, RZ, RZ, -R22 ;  /* 0x000000ffff167224 */ /* 0x002fc600078e0a16 */
[----:B------:R-:W-:Y:S01]  /*bd20*/  SHF.R.U64 R21, R4, UR4, R5 ;  /* 0x0000000404157c19 */ /* 0x000fe20008001205 */
[----:B0-----:R-:W-:Y:S01]  /*bd30*/  IMAD R15, R6, R22, R15 ;  /* 0x00000016060f7224 */ /* 0x001fe200078e020f */
[----:B------:R-:W-:Y:S01]  /*bd40*/  SHF.R.U32.HI R4, RZ, UR4, R5 ;  /* 0x00000004ff047c19 */ /* 0x000fe20008011605 */
[----:B------:R-:W-:Y:S01]  /*bd50*/  ULDC UR4, c[0x0][0x608] ;  /* 0x0001820000047ab9 */ /* 0x000fe20000000800 */
[----:B---3--:R-:W-:Y:S02]  /*bd60*/  IMAD.MOV R6, RZ, RZ, -R23 ;  /* 0x000000ffff067224 */ /* 0x008fe400078e0a17 */
[--C-:B------:R-:W-:Y:S02]  /*bd70*/  SHF.R.U64 R22, R21, UR4, R4.reuse ;  /* 0x0000000415167c19 */ /* 0x100fe40008001204 */
[----:B------:R-:W-:Y:S01]  /*bd80*/  SHF.R.U32.HI R5, RZ, UR4, R4 ;  /* 0x00000004ff057c19 */ /* 0x000fe20008011604 */
[----:B------:R-:W-:Y:S01]  /*bd90*/  ULDC UR4, c[0x0][0x658] ;  /* 0x0001960000047ab9 */ /* 0x000fe20000000800 */
[----:B--2---:R-:W-:-:S02]  /*bda0*/  @P2 IMAD R15, R25, R6, R20 ;  /* 0x00000006190f2224 */ /* 0x004fc400078e0214 */
[--C-:B------:R-:W-:Y:S02]  /*bdb0*/  SHF.R.U64 R20, R22, UR4, R5.reuse ;  /* 0x0000000416147c19 */ /* 0x100fe40008001205 */
[----:B------:R-:W-:-:S03]  /*bdc0*/  SHF.R.U32.HI R23, RZ, UR4, R5 ;  /* 0x00000004ff177c19 */ /* 0x000fc60008011605 */
[----:B------:R-:W-:Y:S02]  /*bdd0*/  IMAD.MOV.U32 R6, RZ, RZ, R20 ;  /* 0x000000ffff067224 */ /* 0x000fe400078e0014 */
[----:B------:R-:W-:Y:S01]  /*bde0*/  IMAD.MOV.U32 R5, RZ, RZ, R23 ;  /* 0x000000ffff057224 */ /* 0x000fe200078e0017 */
[----:B------:R-:W-:Y:S06]  /*bdf0*/  @!P0 BRA `(.L_x_305) ;  /* 0x00000000002c8947 */ /* 0x000fec0003800000 */
        /* <DEDUP_REMOVED lines=9> */
[----:B------:R-:W-:-:S04]  /*be90*/  IMAD.WIDE.U32.X R4, R23, UR7, R4, P1 ;  /* 0x0000000717047c25 */ /* 0x000fc800088e0404 */
[----:B------:R-:W-:-:S07]  /*bea0*/  IMAD.MOV.U32 R6, RZ, RZ, R4 ;  /* 0x000000ffff067224 */ /* 0x000fce00078e0004 */
.L_x_305:
[----:B------:R-:W-:Y:S01]  /*beb0*/  ULDC UR4, c[0x0][0x648] ;  /* 0x0001920000047ab9 */ /* 0x000fe20000000800 */
[----:B------:R-:W-:Y:S01]  /*bec0*/  LOP3.LUT R4, R22, UR17, RZ, 0xc0, !PT ;  /* 0x0000001116047c12 */ /* 0x000fe2000f8ec0ff */
[----:B------:R-:W-:Y:S01]  /*bed0*/  ULDC UR5, c[0x0][0x610] ;  /* 0x0001840000057ab9 */ /* 0x000fe20000000800 */
[----:B------:R-:W-:Y:S01]  /*bee0*/  SHF.R.U64 R5, R6, UR4, R5 ;  /* 0x0000000406057c19 */ /* 0x000fe20008001205 */
[----:B------:R-:W-:Y:S01]  /*bef0*/  ULDC UR4, c[0x0][0x638] ;  /* 0x00018e0000047ab9 */ /* 0x000fe20000000800 */
[----:B------:R-:W-:Y:S02]  /*bf00*/  LOP3.LUT R21, R21, UR16, RZ, 0xc0, !PT ;  /* 0x0000001015157c12 */ /* 0x000fe4000f8ec0ff */
[C---:B------:R-:W-:Y:S01]  /*bf10*/  IADD3 R7, -R5.reuse, RZ, RZ ;  /* 0x000000ff05077210 */ /* 0x040fe20007ffe1ff */
[----:B------:R-:W-:-:S04]  /*bf20*/  IMAD R4, R5, UR18, R4 ;  /* 0x0000001205047c24 */ /* 0x000fc8000f8e0204 */
[----:B------:R-:W-:Y:S01]  /*bf30*/  IMAD R20, R7, UR4, R20 ;  /* 0x0000000407147c24 */ /* 0x000fe2000f8e0214 */
[----:B------:R-:W-:Y:S01]  /*bf40*/  ULDC UR4, c[0x0][0x600] ;  /* 0x0001800000047ab9 */ /* 0x000fe20000000800 */
[----:B------:R-:W-:Y:S02]  /*bf50*/  IMAD R15, R4, UR5, R15 ;  /* 0x00000005040f7c24 */ /* 0x000fe4000f8e020f */
[----:B------:R-:W-:Y:S02]  /*bf60*/  IMAD R6, R20, UR4, R21 ;  /* 0x0000000414067c24 */ /* 0x000fe4000f8e0215 */
[----:B------:R-:W-:-:S03]  /*bf70*/  IMAD.MOV.U32 R4, RZ, RZ, 0x1 ;  /* 0x00000001ff047424 */ /* 0x000fc600078e00ff */
[----:B------:R-:W-:Y:S02]  /*bf80*/  SEL R20, R6, R15, !P2 ;  /* 0x0000000f06147207 */ /* 0x000fe40005000000 */
[----:B------:R-:W-:Y:S01]  /*bf90*/  SEL R21, R15, R6, !P2 ;  /* 0x000000060f157207 */ /* 0x000fe20005000000 */
[----:B------:R-:W-:-:S07]  /*bfa0*/  IMAD.MOV.U32 R6, RZ, RZ, R14 ;  /* 0x000000ffff067224 */ /* 0x000fce00078e000e */
.L_x_303:
[----:B------:R-:W-:Y:S05]  /*bfb0*/  BSYNC B1 ;  /* 0x0000000000017941 */ /* 0x000fea0003800000 */
.L_x_302:
[----:B------:R-:W-:-:S13]  /*bfc0*/  LOP3.LUT P0, RZ, R4, 0xff, RZ, 0xc0, !PT ;  /* 0x000000ff04ff7812 */ /* 0x000fda000780c0ff */
[----:B------:R-:W-:Y:S05]  /*bfd0*/  @P0 BRA `(.L_x_306) ;  /* 0xfffffff400400947 */ /* 0x000fea000383ffff */
[----:B------:R-:W-:Y:S05]  /*bfe0*/  BSYNC B0 ;  /* 0x0000000000007941 */ /* 0x000fea0003800000 */
.L_x_295:
[----:B------:R-:W-:-:S03]  /*bff0*/  UMOV UR4, 0xffffffff ;  /* 0xffffffff00047882 */ /* 0x000fc60000000000 */
[----:B------:R-:W-:Y:S05]  /*c000*/  BRA.DIV UR4, `(.L_x_307) ;  /* 0x0000000a04107947 */ /* 0x000fea000b800000 */
[----:B------:R-:W-:-:S13]  /*c010*/  ELECT P6, URZ, PT ;  /* 0x00000000003f782f */ /* 0x000fda00038c0000 */
.L_x_328:
[----:B------:R-:W-:Y:S04]  /*c020*/  BSSY B0, `(.L_x_308) ;  /* 0x000006a000007945 */ /* 0x000fe80003800000 */
[----:B------:R-:W-:Y:S05]  /*c030*/  @!P6 BRA `(.L_x_309) ;  /* 0x0000000400a0e947 */ /* 0x000fea0003800000 */
[----:B------:R-:W-:-:S04]  /*c040*/  LOP3.LUT R19, R19, 0x2, RZ, 0xfc, !PT ;  /* 0x0000000213137812 */ /* 0x000fc800078efcff */
[----:B------:R-:W-:-:S13]  /*c050*/  ISETP.NE.AND P0, PT, R19, 0x3, PT ;  /* 0x000000031300780c */ /* 0x000fda0003f05270 */
[----:B------:R-:W-:Y:S05]  /*c060*/  @!P0 BRA `(.L_x_310) ;  /* 0x0000000000048947 */ /* 0x000fea0003800000 */
[----:B------:R-:W-:Y:S01]  /*c070*/  BPT.TRAP 0x1 ;  /* 0x000000040000795c */ /* 0x000fe20000300000 */
.L_x_310:
[----:B------:R-:W0:Y:S01]  /*c080*/  S2R R5, SR_CgaCtaId ;  /* 0x0000000000057919 */ /* 0x000e220000008800 */
[----:B------:R-:W-:Y:S02]  /*c090*/  MOV R2, 0x400 ;  /* 0x0000040000027802 */ /* 0x000fe40000000f00 */
[----:B------:R-:W-:Y:S02]  /*c0a0*/  SHF.L.U32 R4, R0, 0x1f, RZ ;  /* 0x0000001f00047819 */ /* 0x000fe400000006ff */
[----:B0-----:R-:W-:-:S05]  /*c0b0*/  LEA R2, R5, R2, 0x18 ;  /* 0x0000000205027211 */ /* 0x001fca00078ec0ff */
[----:B------:R-:W-:-:S04]  /*c0c0*/  VIADD R2, R2, 0x58 ;  /* 0x0000005802027836 */ /* 0x000fc80000000000 */
[C---:B------:R-:W-:Y:S02]  /*c0d0*/  IMAD R7, R3.reuse, 0x8, R2 ;  /* 0x0000000803077824 */ /* 0x040fe400078e0202 */
[----:B------:R-:W-:Y:S02]  /*c0e0*/  VIADD R3, R3, 0x1 ;  /* 0x0000000103037836 */ /* 0x000fe40000000000 */
[----:B------:R-:W0:Y:S03]  /*c0f0*/  SYNCS.PHASECHK.TRANS64.TRYWAIT P0, [R7+URZ], R4 ;  /* 0x00000004070075a7 */ /* 0x000e26000800017f */
[----:B------:R-:W-:-:S04]  /*c100*/  ISETP.NE.AND P1, PT, R3, 0xb, PT ;  /* 0x0000000b0300780c */ /* 0x000fc80003f25270 */
[----:B------:R-:W-:Y:S02]  /*c110*/  SEL R5, RZ, 0x1, P1 ;  /* 0x00000001ff057807 */ /* 0x000fe40000800000 */
[----:B------:R-:W-:Y:S02]  /*c120*/  SEL R3, R3, RZ, P1 ;  /* 0x000000ff03037207 */ /* 0x000fe40000800000 */
[----:B------:R-:W-:-:S03]  /*c130*/  LOP3.LUT R6, R0, R5, RZ, 0x3c, !PT ;  /* 0x0000000500067212 */ /* 0x000fc600078e3cff */
[----:B------:R-:W-:Y:S01]  /*c140*/  IMAD R8, R3, 0x8, R2 ;  /* 0x0000000803087824 */ /* 0x000fe200078e0202 */
[----:B------:R-:W-:Y:S01]  /*c150*/  SHF.L.U32 R5, R6, 0x1f, RZ ;  /* 0x0000001f06057819 */ /* 0x000fe200000006ff */
[----:B0-----:R-:W-:Y:S06]  /*c160*/  @!P0 BRA `(.L_x_311) ;  /* 0x0000000400d88947 */ /* 0x001fec0003800000 */
.L_x_329:
[----:B------:R-:W1:Y:S01]  /*c170*/  SYNCS.PHASECHK.TRANS64.TRYWAIT P0, [R8+URZ], R5 ;  /* 0x00000005080075a7 */ /* 0x000e62000800017f */
[----:B------:R-:W-:-:S05]  /*c180*/  VIADD R0, R3, 0x1 ;  /* 0x0000000103007836 */ /* 0x000fca0000000000 */
[----:B------:R-:W-:-:S04]  /*c190*/  ISETP.NE.AND P1, PT, R0, 0xb, PT ;  /* 0x0000000b0000780c */ /* 0x000fc80003f25270 */
[----:B------:R-:W-:Y:S02]  /*c1a0*/  SEL R3, RZ, 0x1, P1 ;  /* 0x00000001ff037807 */ /* 0x000fe40000800000 */
[----:B0-----:R-:W-:Y:S02]  /*c1b0*/  SEL R7, R0, RZ, P1 ;  /* 0x000000ff00077207 */ /* 0x001fe40000800000 */
[----:B------:R-:W-:-:S03]  /*c1c0*/  LOP3.LUT R6, R6, R3, RZ, 0x3c, !PT ;  /* 0x0000000306067212 */ /* 0x000fc600078e3cff */
[----:B------:R-:W-:Y:S01]  /*c1d0*/  IMAD R9, R7, 0x8, R2 ;  /* 0x0000000807097824 */ /* 0x000fe200078e0202 */
[----:B------:R-:W-:Y:S01]  /*c1e0*/  SHF.L.U32 R4, R6, 0x1f, RZ ;  /* 0x0000001f06047819 */ /* 0x000fe200000006ff */
[----:B-1----:R-:W-:Y:S06]  /*c1f0*/  @!P0 BRA `(.L_x_312) ;  /* 0x0000000400c88947 */ /* 0x002fec0003800000 */
.L_x_330:
[----:B------:R-:W1:Y:S01]  /*c200*/  SYNCS.PHASECHK.TRANS64.TRYWAIT P0, [R9+URZ], R4 ;  /* 0x00000004090075a7 */ /* 0x000e62000800017f */
[----:B------:R-:W-:-:S05]  /*c210*/  VIADD R0, R7, 0x1 ;  /* 0x0000000107007836 */ /* 0x000fca0000000000 */
[----:B------:R-:W-:-:S04]  /*c220*/  ISETP.NE.AND P1, PT, R0, 0xb, PT ;  /* 0x0000000b0000780c */ /* 0x000fc80003f25270 */
[----:B------:R-:W-:Y:S02]  /*c230*/  SEL R3, RZ, 0x1, P1 ;  /* 0x00000001ff037807 */ /* 0x000fe40000800000 */
[----:B------:R-:W-:Y:S02]  /*c240*/  SEL R7, R0, RZ, P1 ;  /* 0x000000ff00077207 */ /* 0x000fe40000800000 */
[----:B------:R-:W-:-:S03]  /*c250*/  LOP3.LUT R6, R6, R3, RZ, 0x3c, !PT ;  /* 0x0000000306067212 */ /* 0x000fc600078e3cff */
[----:B0-----:R-:W-:Y:S01]  /*c260*/  IMAD R8, R7, 0x8, R2 ;  /* 0x0000000807087824 */ /* 0x001fe200078e0202 */
[----:B------:R-:W-:Y:S01]  /*c270*/  SHF.L.U32 R5, R6, 0x1f, RZ ;  /* 0x0000001f06057819 */ /* 0x000fe200000006ff */
[----:B-1----:R-:W-:Y:S06]  /*c280*/  @!P0 BRA `(.L_x_313) ;  /* 0x0000000400b88947 */ /* 0x002fec0003800000 */
.L_x_331:
        /* <DEDUP_REMOVED lines=9> */
.L_x_332:
[----:B------:R-:W1:Y:S01]  /*c320*/  SYNCS.PHASECHK.TRANS64.TRYWAIT P0, [R9+URZ], R4 ;  /* 0x00000004090075a7 */ /* 0x000e62000800017f */
[----:B------:R-:W-:-:S05]  /*c330*/  VIADD R0, R7, 0x1 ;  /* 0x0000000107007836 */ /* 0x000fca0000000000 */
[----:B------:R-:W-:-:S04]  /*c340*/  ISETP.NE.AND P1, PT, R0, 0xb, PT ;  /* 0x0000000b0000780c */ /* 0x000fc80003f25270 */
[----:B------:R-:W-:Y:S02]  /*c350*/  SEL R3, RZ, 0x1, P1 ;  /* 0x00000001ff037807 */ /* 0x000fe40000800000 */
[----:B------:R-:W-:Y:S02]  /*c360*/  SEL R7, R0, RZ, P1 ;  /* 0x000000ff00077207 */ /* 0x000fe40000800000 */
[----:B------:R-:W-:Y:S02]  /*c370*/  LOP3.LUT R6, R6, R3, RZ, 0x3c, !PT ;  /* 0x0000000306067212 */ /* 0x000fe400078e3cff */
[----:B0-----:R-:W-:Y:S02]  /*c380*/  LEA R8, R7, R2, 0x3 ;  /* 0x0000000207087211 */ /* 0x001fe400078e18ff */
[----:B------:R-:W-:Y:S01]  /*c390*/  SHF.L.U32 R5, R6, 0x1f, RZ ;  /* 0x0000001f06057819 */ /* 0x000fe200000006ff */
[----:B-1----:R-:W-:Y:S06]  /*c3a0*/  @!P0 BRA `(.L_x_315) ;  /* 0x0000000400988947 */ /* 0x002fec0003800000 */
.L_x_333:
        /* <DEDUP_REMOVED lines=9> */
.L_x_334:
        /* <DEDUP_REMOVED lines=9> */
.L_x_335:
        /* <DEDUP_REMOVED lines=9> */
.L_x_336:
[----:B------:R-:W1:Y:S01]  /*c560*/  SYNCS.PHASECHK.TRANS64.TRYWAIT P0, [R9+URZ], R4 ;  /* 0x00000004090075a7 */ /* 0x000e62000800017f */
[----:B------:R-:W-:-:S05]  /*c570*/  VIADD R0, R7, 0x1 ;  /* 0x0000000107007836 */ /* 0x000fca0000000000 */
[----:B------:R-:W-:-:S04]  /*c580*/  ISETP.NE.AND P1, PT, R0, 0xb, PT ;  /* 0x0000000b0000780c */ /* 0x000fc80003f25270 */
[----:B------:R-:W-:Y:S02]  /*c590*/  SEL R3, RZ, 0x1, P1 ;  /* 0x00000001ff037807 */ /* 0x000fe40000800000 */
[----:B------:R-:W-:Y:S02]  /*c5a0*/  SEL R7, R0, RZ, P1 ;  /* 0x000000ff00077207 */ /* 0x000fe40000800000 */
[----:B------:R-:W-:-:S03]  /*c5b0*/  LOP3.LUT R11, R6, R3, RZ, 0x3c, !PT ;  /* 0x00000003060b7212 */ /* 0x000fc600078e3cff */
[----:B------:R-:W-:Y:S01]  /*c5c0*/  IMAD R6, R7, 0x8, R2 ;  /* 0x0000000807067824 */ /* 0x000fe200078e0202 */
[----:B0-----:R-:W-:Y:S01]  /*c5d0*/  SHF.L.U32 R5, R11, 0x1f, RZ ;  /* 0x0000001f0b057819 */ /* 0x001fe200000006ff */
[----:B-1----:R-:W-:Y:S06]  /*c5e0*/  @!P0 BRA `(.L_x_319) ;  /* 0x0000000400588947 */ /* 0x002fec0003800000 */
.L_x_337:
[----:B------:R-:W1:Y:S01]  /*c5f0*/  SYNCS.PHASECHK.TRANS64.TRYWAIT P0, [R6+URZ], R5 ;  /* 0x00000005060075a7 */ /* 0x000e62000800017f */
[----:B------:R-:W-:-:S05]  /*c600*/  VIADD R0, R7, 0x1 ;  /* 0x0000000107007836 */ /* 0x000fca0000000000 */
[----:B------:R-:W-:-:S04]  /*c610*/  ISETP.NE.AND P1, PT, R0, 0xb, PT ;  /* 0x0000000b0000780c */ /* 0x000fc80003f25270 */
[----:B0-----:R-:W-:Y:S02]  /*c620*/  SEL R4, RZ, 0x1, P1 ;  /* 0x00000001ff047807 */ /* 0x001fe40000800000 */
[----:B------:R-:W-:Y:S02]  /*c630*/  SEL R3, R0, RZ, P1 ;  /* 0x000000ff00037207 */ /* 0x000fe40000800000 */
[----:B------:R-:W-:Y:S01]  /*c640*/  LOP3.LUT R0, R11, R4, RZ, 0x3c, !PT ;  /* 0x000000040b007212 */ /* 0x000fe200078e3cff */
[----:B-1----:R-:W-:Y:S06]  /*c650*/  @!P0 BRA `(.L_x_320) ;  /* 0x0000000400508947 */ /* 0x002fec0003800000 */
.L_x_338:
[----:B------:R-:W-:Y:S01]  /*c660*/  IMAD R3, R3, 0x8, R2 ;  /* 0x0000000803037824 */ /* 0x000fe200078e0202 */
[----:B------:R-:W-:-:S07]  /*c670*/  SHF.L.U32 R0, R0, 0x1f, RZ ;  /* 0x0000001f00007819 */ /* 0x000fce00000006ff */
.L_x_321:
[----:B-1----:R1:W2:Y:S02]  /*c680*/  SYNCS.PHASECHK.TRANS64.TRYWAIT P0, [R3+URZ], R0 ;  /* 0x00000000030075a7 */ /* 0x0022a4000800017f */
[----:B--2---:R-:W-:Y:S05]  /*c690*/  @!P0 NANOSLEEP.SYNCS 0x989680 ;  /* 0x009896800000895d */ /* 0x004fea0003900000 */
[----:B------:R-:W2:Y:S02]  /*c6a0*/  @!P0 SYNCS.PHASECHK.TRANS64 P0, [R3+URZ], R0 ;  /* 0x00000000030085a7 */ /* 0x000ea4000800007f */
[----:B--2---:R-:W-:Y:S05]  /*c6b0*/  @!P0 BRA `(.L_x_321) ;  /* 0xfffffffc00f08947 */ /* 0x004fea000383ffff */
.L_x_309:
[----:B------:R-:W-:Y:S05]  /*c6c0*/  BSYNC B0 ;  /* 0x0000000000007941 */ /* 0x000fea0003800000 */
.L_x_308:
[----:B------:R-:W-:Y:S05]  /*c6d0*/  EXIT ;  /* 0x000000000000794d */ /* 0x000fea0003800000 */
.L_x_22:
[----:B----4-:R4:W0:Y:S02]  /*c6e0*/  SYNCS.PHASECHK.TRANS64.TRYWAIT P1, [R3+URZ], R0 ;  /* 0x00000000030075a7 */ /* 0x010824000802017f */
[----:B0-----:R-:W-:Y:S05]  /*c6f0*/  @!P1 NANOSLEEP.SYNCS 0x989680 ;  /* 0x009896800000995d */ /* 0x001fea0003900000 */
[----:B------:R-:W0:Y:S02]  /*c700*/  @!P1 SYNCS.PHASECHK.TRANS64 P1, [R3+URZ], R0 ;  /* 0x00000000030095a7 */ /* 0x000e24000802007f */
[----:B0-----:R-:W-:Y:S05]  /*c710*/  @!P1 BRA `(.L_x_22) ;  /* 0xfffffffc00f09947 */ /* 0x001fea000383ffff */
[----:B------:R-:W-:Y:S05]  /*c720*/  BRA `(.L_x_21) ;  /* 0xffffff4c00c07947 */ /* 0x000fea000383ffff */
.L_x_27:
[----:B-1----:R1:W3:Y:S02]  /*c730*/  SYNCS.PHASECHK.TRANS64.TRYWAIT P1, [R5+URZ], R4 ;  /* 0x00000004050075a7 */ /* 0x0022e4000802017f */
[----:B---3--:R-:W-:Y:S05]  /*c740*/  @!P1 NANOSLEEP.SYNCS 0x989680 ;  /* 0x009896800000995d */ /* 0x008fea0003900000 */
[----:B------:R-:W3:Y:S02]  /*c750*/  @!P1 SYNCS.PHASECHK.TRANS64 P1, [R5+URZ], R4 ;  /* 0x00000004050095a7 */ /* 0x000ee4000802007f */
[----:B---3--:R-:W-:Y:S05]  /*c760*/  @!P1 BRA `(.L_x_27) ;  /* 0xfffffffc00f09947 */ /* 0x008fea000383ffff */
[----:B------:R-:W-:Y:S05]  /*c770*/  BRA `(.L_x_26) ;  /* 0xffffff5000a07947 */ /* 0x000fea000383ffff */
.L_x_296:
[----:B------:R-:W-:Y:S01]  /*c780*/  BSSY B1, `(.L_x_322) ;  /* 0x0000006000017945 */ /* 0x000fe20003800000 */
[----:B------:R-:W-:-:S07]  /*c790*/  IMAD.MOV.U32 R15, RZ, RZ, -0x1 ;  /* 0xffffffffff0f7424 */ /* 0x000fce00078e00ff */
[----:B------:R-:W-:Y:S05]  /*c7a0*/  WARPSYNC.COLLECTIVE R15, `(.L_x_323) ;  /* 0x000000000f0c7348 */ /* 0x000fea0003c00000 */
[----:B------:R-:W-:Y:S02]  /*c7b0*/  ELECT P6, UR62, PT ;  /* 0x00000000003e782f */ /* 0x000fe400038c0000 */
[----:B------:R-:W-:Y:S01]  /*c7c0*/  MOV R14, UR62 ;  /* 0x0000003e000e7c02 */ /* 0x000fe20008000f00 */
[----:B------:R-:W-:Y:S10]  /*c7d0*/  ENDCOLLECTIVE ;  /* 0x000000000000791b */ /* 0x000ff40003800000 */
.L_x_323:
[----:B------:R-:W-:Y:S05]  /*c7e0*/  BSYNC B1 ;  /* 0x0000000000017941 */ /* 0x000fea0003800000 */
.L_x_322:
[----:B------:R-:W-:Y:S05]  /*c7f0*/  BRA `(.L_x_324) ;  /* 0xffffffec00447947 */ /* 0x000fea000383ffff */
.L_x_299:
[----:B-1----:R1:W2:Y:S02]  /*c800*/  SYNCS.PHASECHK.TRANS64.TRYWAIT P0, [R23+URZ+0x58], R14 ;  /* 0x0000580e170075a7 */ /* 0x0022a4000800017f */
[----:B--2---:R-:W-:Y:S05]  /*c810*/  @!P0 NANOSLEEP.SYNCS 0x989680 ;  /* 0x009896800000895d */ /* 0x004fea0003900000 */
[----:B------:R-:W2:Y:S02]  /*c820*/  @!P0 SYNCS.PHASECHK.TRANS64 P0, [R23+URZ+0x58], R14 ;  /* 0x0000580e170085a7 */ /* 0x000ea4000800007f */
[----:B--2---:R-:W-:Y:S05]  /*c830*/  @!P0 BRA `(.L_x_299) ;  /* 0xfffffffc00f08947 */ /* 0x004fea000383ffff */
[----:B------:R-:W-:Y:S05]  /*c840*/  BRA `(.L_x_325) ;  /* 0xffffffec007c7947 */ /* 0x000fea000383ffff */
.L_x_307:
[----:B------:R-:W-:Y:S01]  /*c850*/  BSSY B0, `(.L_x_326) ;  /* 0x0000006000007945 */ /* 0x000fe20003800000 */
[----:B------:R-:W-:-:S07]  /*c860*/  IMAD.MOV.U32 R15, RZ, RZ, -0x1 ;  /* 0xffffffffff0f7424 */ /* 0x000fce00078e00ff */
[----:B------:R-:W-:Y:S05]  /*c870*/  WARPSYNC.COLLECTIVE R15, `(.L_x_327) ;  /* 0x000000000f0c7348 */ /* 0x000fea0003c00000 */
[----:B------:R-:W-:Y:S02]  /*c880*/  ELECT P6, UR62, PT ;  /* 0x00000000003e782f */ /* 0x000fe400038c0000 */
[----:B------:R-:W-:Y:S01]  /*c890*/  MOV R14, UR62 ;  /* 0x0000003e000e7c02 */ /* 0x000fe20008000f00 */
[----:B------:R-:W-:Y:S10]  /*c8a0*/  ENDCOLLECTIVE ;  /* 0x000000000000791b */ /* 0x000ff40003800000 */
.L_x_327:
[----:B------:R-:W-:Y:S05]  /*c8b0*/  BSYNC B0 ;  /* 0x0000000000007941 */ /* 0x000fea0003800000 */
.L_x_326:
[----:B------:R-:W-:Y:S05]  /*c8c0*/  BRA `(.L_x_328) ;  /* 0xfffffff400d47947 */ /* 0x000fea000383ffff */
.L_x_311:
[----:B0-----:R0:W1:Y:S02]  /*c8d0*/  SYNCS.PHASECHK.TRANS64.TRYWAIT P0, [R7+URZ], R4 ;  /* 0x00000004070075a7 */ /* 0x001064000800017f */
[----:B-1----:R-:W-:Y:S05]  /*c8e0*/  @!P0 NANOSLEEP.SYNCS 0x989680 ;  /* 0x009896800000895d */ /* 0x002fea0003900000 */
[----:B------:R-:W1:Y:S02]  /*c8f0*/  @!P0 SYNCS.PHASECHK.TRANS64 P0, [R7+URZ], R4 ;  /* 0x00000004070085a7 */ /* 0x000e64000800007f */
[----:B-1----:R-:W-:Y:S05]  /*c900*/  @!P0 BRA `(.L_x_311) ;  /* 0xfffffffc00f08947 */ /* 0x002fea000383ffff */
[----:B------:R-:W-:Y:S05]  /*c910*/  BRA `(.L_x_329) ;  /* 0xfffffff800147947 */ /* 0x000fea000383ffff */
.L_x_312:
[----:B0-----:R0:W1:Y:S02]  /*c920*/  SYNCS.PHASECHK.TRANS64.TRYWAIT P0, [R8+URZ], R5 ;  /* 0x00000005080075a7 */ /* 0x001064000800017f */
[----:B-1----:R-:W-:Y:S05]  /*c930*/  @!P0 NANOSLEEP.SYNCS 0x989680 ;  /* 0x009896800000895d */ /* 0x002fea0003900000 */
[----:B------:R-:W1:Y:S02]  /*c940*/  @!P0 SYNCS.PHASECHK.TRANS64 P0, [R8+URZ], R5 ;  /* 0x00000005080085a7 */ /* 0x000e64000800007f */
[----:B-1----:R-:W-:Y:S05]  /*c950*/  @!P0 BRA `(.L_x_312) ;  /* 0xfffffffc00f08947 */ /* 0x002fea000383ffff */
[----:B------:R-:W-:Y:S05]  /*c960*/  BRA `(.L_x_330) ;  /* 0xfffffff800247947 */ /* 0x000fea000383ffff */
.L_x_313:
[----:B0-----:R0:W1:Y:S02]  /*c970*/  SYNCS.PHASECHK.TRANS64.TRYWAIT P0, [R9+URZ], R4 ;  /* 0x00000004090075a7 */ /* 0x001064000800017f */
[----:B-1----:R-:W-:Y:S05]  /*c980*/  @!P0 NANOSLEEP.SYNCS 0x989680 ;  /* 0x009896800000895d */ /* 0x002fea0003900000 */
[----:B------:R-:W1:Y:S02]  /*c990*/  @!P0 SYNCS.PHASECHK.TRANS64 P0, [R9+URZ], R4 ;  /* 0x00000004090085a7 */ /* 0x000e64000800007f */
[----:B-1----:R-:W-:Y:S05]  /*c9a0*/  @!P0 BRA `(.L_x_313) ;  /* 0xfffffffc00f08947 */ /* 0x002fea000383ffff */
[----:B------:R-:W-:Y:S05]  /*c9b0*/  BRA `(.L_x_331) ;  /* 0xfffffff800347947 */ /* 0x000fea000383ffff */
.L_x_314:
[----:B0-----:R0:W1:Y:S02]  /*c9c0*/  SYNCS.PHASECHK.TRANS64.TRYWAIT P0, [R8+URZ], R5 ;  /* 0x00000005080075a7 */ /* 0x001064000800017f */
[----:B-1----:R-:W-:Y:S05]  /*c9d0*/  @!P0 NANOSLEEP.SYNCS 0x989680 ;  /* 0x009896800000895d */ /* 0x002fea0003900000 */
[----:B------:R-:W1:Y:S02]  /*c9e0*/  @!P0 SYNCS.PHASECHK.TRANS64 P0, [R8+URZ], R5 ;  /* 0x00000005080085a7 */ /* 0x000e64000800007f */
[----:B-1----:R-:W-:Y:S05]  /*c9f0*/  @!P0 BRA `(.L_x_314) ;  /* 0xfffffffc00f08947 */ /* 0x002fea000383ffff */
[----:B------:R-:W-:Y:S05]  /*ca00*/  BRA `(.L_x_332) ;  /* 0xfffffff800447947 */ /* 0x000fea000383ffff */
.L_x_315:
[----:B0-----:R0:W1:Y:S02]  /*ca10*/  SYNCS.PHASECHK.TRANS64.TRYWAIT P0, [R9+URZ], R4 ;  /* 0x00000004090075a7 */ /* 0x001064000800017f */
[----:B-1----:R-:W-:Y:S05]  /*ca20*/  @!P0 NANOSLEEP.SYNCS 0x989680 ;  /* 0x009896800000895d */ /* 0x002fea0003900000 */
[----:B------:R-:W1:Y:S02]  /*ca30*/  @!P0 SYNCS.PHASECHK.TRANS64 P0, [R9+URZ], R4 ;  /* 0x00000004090085a7 */ /* 0x000e64000800007f */
[----:B-1----:R-:W-:Y:S05]  /*ca40*/  @!P0 BRA `(.L_x_315) ;  /* 0xfffffffc00f08947 */ /* 0x002fea000383ffff */
[----:B------:R-:W-:Y:S05]  /*ca50*/  BRA `(.L_x_333) ;  /* 0xfffffff800547947 */ /* 0x000fea000383ffff */
.L_x_316:
[----:B0-----:R0:W1:Y:S02]  /*ca60*/  SYNCS.PHASECHK.TRANS64.TRYWAIT P0, [R8+URZ], R5 ;  /* 0x00000005080075a7 */ /* 0x001064000800017f */
[----:B-1----:R-:W-:Y:S05]  /*ca70*/  @!P0 NANOSLEEP.SYNCS 0x989680 ;  /* 0x009896800000895d */ /* 0x002fea0003900000 */
[----:B------:R-:W1:Y:S02]  /*ca80*/  @!P0 SYNCS.PHASECHK.TRANS64 P0, [R8+URZ], R5 ;  /* 0x00000005080085a7 */ /* 0x000e64000800007f */
[----:B-1----:R-:W-:Y:S05]  /*ca90*/  @!P0 BRA `(.L_x_316) ;  /* 0xfffffffc00f08947 */ /* 0x002fea000383ffff */
[----:B------:R-:W-:Y:S05]  /*caa0*/  BRA `(.L_x_334) ;  /* 0xfffffff800647947 */ /* 0x000fea000383ffff */
.L_x_317:
[----:B0-----:R0:W1:Y:S02]  /*cab0*/  SYNCS.PHASECHK.TRANS64.TRYWAIT P0, [R9+URZ], R4 ;  /* 0x00000004090075a7 */ /* 0x001064000800017f */
[----:B-1----:R-:W-:Y:S05]  /*cac0*/  @!P0 NANOSLEEP.SYNCS 0x989680 ;  /* 0x009896800000895d */ /* 0x002fea0003900000 */
[----:B------:R-:W1:Y:S02]  /*cad0*/  @!P0 SYNCS.PHASECHK.TRANS64 P0, [R9+URZ], R4 ;  /* 0x00000004090085a7 */ /* 0x000e64000800007f */
[----:B-1----:R-:W-:Y:S05]  /*cae0*/  @!P0 BRA `(.L_x_317) ;  /* 0xfffffffc00f08947 */ /* 0x002fea000383ffff */
[----:B------:R-:W-:Y:S05]  /*caf0*/  BRA `(.L_x_335) ;  /* 0xfffffff800747947 */ /* 0x000fea000383ffff */
.L_x_318:
[----:B0-----:R0:W1:Y:S02]  /*cb00*/  SYNCS.PHASECHK.TRANS64.TRYWAIT P0, [R8+URZ], R5 ;  /* 0x00000005080075a7 */ /* 0x001064000800017f */
[----:B-1----:R-:W-:Y:S05]  /*cb10*/  @!P0 NANOSLEEP.SYNCS 0x989680 ;  /* 0x009896800000895d */ /* 0x002fea0003900000 */
[----:B------:R-:W1:Y:S02]  /*cb20*/  @!P0 SYNCS.PHASECHK.TRANS64 P0, [R8+URZ], R5 ;  /* 0x00000005080085a7 */ /* 0x000e64000800007f */
[----:B-1----:R-:W-:Y:S05]  /*cb30*/  @!P0 BRA `(.L_x_318) ;  /* 0xfffffffc00f08947 */ /* 0x002fea000383ffff */
[----:B------:R-:W-:Y:S05]  /*cb40*/  BRA `(.L_x_336) ;  /* 0xfffffff800847947 */ /* 0x000fea000383ffff */
.L_x_319:
[----:B0-----:R0:W1:Y:S02]  /*cb50*/  SYNCS.PHASECHK.TRANS64.TRYWAIT P0, [R9+URZ], R4 ;  /* 0x00000004090075a7 */ /* 0x001064000800017f */
[----:B-1----:R-:W-:Y:S05]  /*cb60*/  @!P0 NANOSLEEP.SYNCS 0x989680 ;  /* 0x009896800000895d */ /* 0x002fea0003900000 */
[----:B------:R-:W1:Y:S02]  /*cb70*/  @!P0 SYNCS.PHASECHK.TRANS64 P0, [R9+URZ], R4 ;  /* 0x00000004090085a7 */ /* 0x000e64000800007f */
[----:B-1----:R-:W-:Y:S05]  /*cb80*/  @!P0 BRA `(.L_x_319) ;  /* 0xfffffffc00f08947 */ /* 0x002fea000383ffff */
[----:B------:R-:W-:Y:S05]  /*cb90*/  BRA `(.L_x_337) ;  /* 0xfffffff800947947 */ /* 0x000fea000383ffff */
.L_x_320:
[----:B0-----:R0:W1:Y:S02]  /*cba0*/  SYNCS.PHASECHK.TRANS64.TRYWAIT P0, [R6+URZ], R5 ;  /* 0x00000005060075a7 */ /* 0x001064000800017f */
[----:B-1----:R-:W-:Y:S05]  /*cbb0*/  @!P0 NANOSLEEP.SYNCS 0x989680 ;  /* 0x009896800000895d */ /* 0x002fea0003900000 */
[----:B------:R-:W1:Y:S02]  /*cbc0*/  @!P0 SYNCS.PHASECHK.TRANS64 P0, [R6+URZ], R5 ;  /* 0x00000005060085a7 */ /* 0x000e64000800007f */
[----:B-1----:R-:W-:Y:S05]  /*cbd0*/  @!P0 BRA `(.L_x_320) ;  /* 0xfffffffc00f08947 */ /* 0x002fea000383ffff */
[----:B------:R-:W-:Y:S05]  /*cbe0*/  BRA `(.L_x_338) ;  /* 0xfffffff8009c7947 */ /* 0x000fea000383ffff */
.L_x_339:
[----:B------:R-:W-:-:S00]  /*cbf0*/  BRA `(.L_x_339) ;  /* 0xfffffffc00fc7947 */ /* 0x000fc0000383ffff */
[----:B------:R-:W-:-:S00]  /*cc00*/  NOP ;  /* 0x0000000000007918 */ /* 0x000fc00000000000 */
[----:B------:R-:W-:-:S00]  /*cc10*/  NOP ;  /* 0x0000000000007918 */ /* 0x000fc00000000000 */
[----:B------:R-:W-:-:S00]  /*cc20*/  NOP ;  /* 0x0000000000007918 */ /* 0x000fc00000000000 */
[----:B------:R-:W-:-:S00]  /*cc30*/  NOP ;  /* 0x0000000000007918 */ /* 0x000fc00000000000 */
[----:B------:R-:W-:-:S00]  /*cc40*/  NOP ;  /* 0x0000000000007918 */ /* 0x000fc00000000000 */
[----:B------:R-:W-:-:S00]  /*cc50*/  NOP ;  /* 0x0000000000007918 */ /* 0x000fc00000000000 */
[----:B------:R-:W-:-:S00]  /*cc60*/  NOP ;  /* 0x0000000000007918 */ /* 0x000fc00000000000 */
[----:B------:R-:W-:-:S00]  /*cc70*/  NOP ;  /* 0x0000000000007918 */ /* 0x000fc00000000000 */
.L_x_340:


//--------------------- .nv.global.init           --------------------------
	.section	.nv.global.init,"aw",@progbits
.nv.global.init:
	.type		$str$22,@object
	.size		$str$22,($str$23 - $str$22)
$str$22:
        /*0000*/ 	.byte	0x6b, 0x5f, 0x74, 0x69, 0x6c, 0x65, 0x5f, 0x63, 0x6f, 0x75, 0x6e, 0x74, 0x20, 0x3e, 0x3d, 0x20
        /*0010*/ 	.byte	0x31, 0x00
	.type		$str$23,@object
	.size		$str$23,(__unnamed_1 - $str$23)
$str$23:
        /*0012*/ 	.byte	0x2f, 0x74, 0x6d, 0x70, 0x2f, 0x63, 0x75, 0x74, 0x6c, 0x61, 0x73, 0x73, 0x5f, 0x73, 0x77, 0x65
        /*0022*/ 	.byte	0x65, 0x70, 0x5f, 0x73, 0x72, 0x63, 0x2f, 0x69, 0x6e, 0x63, 0x6c, 0x75, 0x64, 0x65, 0x2f, 0x63
        /*0032*/ 	.byte	0x75, 0x74, 0x6c, 0x61, 0x73, 0x73, 0x2f, 0x67, 0x65, 0x6d, 0x6d, 0x2f, 0x63, 0x6f, 0x6c, 0x6c
        /*0042*/ 	.byte	0x65, 0x63, 0x74, 0x69, 0x76, 0x65, 0x2f, 0x73, 0x6d, 0x39, 0x30, 0x5f, 0x6d, 0x6d, 0x61, 0x5f
        /*0052*/ 	.byte	0x74, 0x6d, 0x61, 0x5f, 0x67, 0x6d, 0x6d, 0x61, 0x5f, 0x73, 0x73, 0x5f, 0x77, 0x61, 0x72, 0x70
        /*0062*/ 	.byte	0x73, 0x70, 0x65, 0x63, 0x69, 0x61, 0x6c, 0x69, 0x7a, 0x65, 0x64, 0x2e, 0x68, 0x70, 0x70, 0x00
	.type		__unnamed_1,@object
	.size		__unnamed_1,(.L_0 - __unnamed_1)
__unnamed_1:
        /*0072*/ 	.byte	0x76, 0x6f, 0x69, 0x64, 0x20, 0x63, 0x75, 0x74, 0x6c, 0x61, 0x73, 0x73, 0x3a, 0x3a, 0x67, 0x65
        /* <DEDUP_REMOVED lines=181> */
        /*0bd2*/ 	.byte	0x5d, 0x00
.L_0:


//--------------------- .nv.shared._ZN7cutlass13device_kernelINS_4gemm6kernel13GemmUniversalIN4cute5tupleIJiiiiEEENS1_10collective13CollectiveMmaINS1_34MainloopSm90TmaGmmaWarpSpecializedILi11ENS5_IJNS4_1CILi2EEENSA_ILi1EEESC_EEENS1_35KernelTmaWarpSpecializedCooperativeEEENS5_IJNSA_ILi192EEENSA_ILi128EEENSA_ILi32EEEEEENS_10bfloat16_tENS5_IJlSC_lEEESK_SL_NS4_8TiledMMAINS4_8MMA_AtomIJNS4_4SM904GMMA28MMA_64x128x16_F32BF16BF16_SSILNSP_5MajorE0ELSR_0ELNSP_7ScaleInE1ELSS_1EEEEEENS4_6LayoutISD_NS5_IJSC_NSA_ILi0EEESW_EEEEENS5_IJNS4_10UnderscoreESZ_SZ_EEEEENS4_13SM90_TMA_LOADENS4_14ComposedLayoutINS4_7SwizzleILi2ELi4ELi3EEENS4_18smem_ptr_flag_bitsILi16EEENSV_INS5_IJNSA_ILi8EEESI_EEENS5_IJSI_SC_EEEEEEEvNS4_8identityENS4_23SM90_TMA_LOAD_MULTICASTES1C_vS1D_EENS_8epilogue10collective6detail29Sm90TmaWarpSpecializedAdapterINS1H_15DefaultEpilogueISK_SL_SL_NS1G_6thread17LinearCombinationISK_Li1EffLNS1L_9ScaleType4KindE0ELNS_15FloatRoundStyleE2ESK_EENS1_15EpilogueDefaultEEEEEvvEEEEvNT_6ParamsE --------------------------
	.section	.nv.shared._ZN7cutlass13device_kernelINS_4gemm6kernel13GemmUniversalIN4cute5tupleIJiiiiEEENS1_10collective13CollectiveMmaINS1_34MainloopSm90TmaGmmaWarpSpecializedILi11ENS5_IJNS4_1CILi2EEENSA_ILi1EEESC_EEENS1_35KernelTmaWarpSpecializedCooperativeEEENS5_IJNSA_ILi192EEENSA_ILi128EEENSA_ILi32EEEEEENS_10bfloat16_tENS5_IJlSC_lEEESK_SL_NS4_8TiledMMAINS4_8MMA_AtomIJNS4_4SM904GMMA28MMA_64x128x16_F32BF16BF16_SSILNSP_5MajorE0ELSR_0ELNSP_7ScaleInE1ELSS_1EEEEEENS4_6LayoutISD_NS5_IJSC_NSA_ILi0EEESW_EEEEENS5_IJNS4_10UnderscoreESZ_SZ_EEEEENS4_13SM90_TMA_LOADENS4_14ComposedLayoutINS4_7SwizzleILi2ELi4ELi3EEENS4_18smem_ptr_flag_bitsILi16EEENSV_INS5_IJNSA_ILi8EEESI_EEENS5_IJSI_SC_EEEEEEEvNS4_8identityENS4_23SM90_TMA_LOAD_MULTICASTES1C_vS1D_EENS_8epilogue10collective6detail29Sm90TmaWarpSpecializedAdapterINS1H_15DefaultEpilogueISK_SL_SL_NS1G_6thread17LinearCombinationISK_Li1EffLNS1L_9ScaleType4KindE0ELNS_15FloatRoundStyleE2ESK_EENS1_15EpilogueDefaultEEEEEvvEEEEvNT_6ParamsE,"aw",@nobits
	.sectionflags	@""
	.align	16
	.zero		1024


//--------------------- .nv.shared.reserved.0     --------------------------
	.section	.nv.shared.reserved.0,"aw",@nobits
	.weak		__nv_reservedSMEM_offset_0_alias
	.size		__nv_reservedSMEM_offset_0_alias, 0, 0
	.other		__nv_reservedSMEM_offset_0_alias,@"STO_CUDA_RESERVED_SHARED STV_DEFAULT"
__nv_reservedSMEM_offset_0_alias:
	.zero		0


//--------------------- .nv.global                --------------------------
	.section	.nv.global,"aw",@nobits
.nv.global:
	.type		_ZN39_INTERNAL_62bd279c_4_k_cu_9144c3c5_79514cute1_E,@object
	.size		_ZN39_INTERNAL_62bd279c_4_k_cu_9144c3c5_79514cute1_E,(_ZN39_INTERNAL_62bd279c_4_k_cu_9144c3c5_79514cuda3std3__45__cpo6cbeginE - _ZN39_INTERNAL_62bd279c_4_k_cu_9144c3c5_79514cute1_E)
_ZN39_INTERNAL_62bd279c_4_k_cu_9144c3c5_79514cute1_E:
	.zero		1
	.type		_ZN39_INTERNAL_62bd279c_4_k_cu_9144c3c5_79514cuda3std3__45__cpo6cbeginE,@object
	.size		_ZN39_INTERNAL_62bd279c_4_k_cu_9144c3c5_79514cuda3std3__45__cpo6cbeginE,(_ZN39_INTERNAL_62bd279c_4_k_cu_9144c3c5_79514cuda3std3__48in_placeE - _ZN39_INTERNAL_62bd279c_4_k_cu_9144c3c5_79514cuda3std3__45__cpo6cbeginE)
_ZN39_INTERNAL_62bd279c_4_k_cu_9144c3c5_79514cuda3std3__45__cpo6cbeginE:
	.zero		1
	.type		_ZN39_INTERNAL_62bd279c_4_k_cu_9144c3c5_79514cuda3std3__48in_placeE,@object
	.size		_ZN39_INTERNAL_62bd279c_4_k_cu_9144c3c5_79514cuda3std3__48in_placeE,(_ZN39_INTERNAL_62bd279c_4_k_cu_9144c3c5_79514cuda3std6ranges3__45__cpo9iter_moveE - _ZN39_INTERNAL_62bd279c_4_k_cu_9144c3c5_79514cuda3std3__48in_placeE)
_ZN39_INTERNAL_62bd279c_4_k_cu_9144c3c5_79514cuda3std3__48in_placeE:
	.zero		1
	.type		_ZN39_INTERNAL_62bd279c_4_k_cu_9144c3c5_79514cuda3std6ranges3__45__cpo9iter_moveE,@object
	.size		_ZN39_INTERNAL_62bd279c_4_k_cu_9144c3c5_79514cuda3std6ranges3__45__cpo9iter_moveE,(_ZN39_INTERNAL_62bd279c_4_k_cu_9144c3c5_79514cuda3std3__45__cpo5beginE - _ZN39_INTERNAL_62bd279c_4_k_cu_9144c3c5_79514cuda3std6ranges3__45__cpo9iter_moveE)
_ZN39_INTERNAL_62bd279c_4_k_cu_9144c3c5_79514cuda3std6ranges3__45__cpo9iter_moveE:
	.zero		1
	.type		_ZN39_INTERNAL_62bd279c_4_k_cu_9144c3c5_79514cuda3std3__45__cpo5beginE,@object
	.size		_ZN39_INTERNAL_62bd279c_4_k_cu_9144c3c5_79514cuda3std3__45__cpo5beginE,(_ZN39_INTERNAL_62bd279c_4_k_cu_9144c3c5_79514cuda3std3__441_GLOBAL__N__62bd279c_4_k_cu_9144c3c5_79516ignoreE - _ZN39_INTERNAL_62bd279c_4_k_cu_9144c3c5_79514cuda3std3__45__cpo5beginE)
_ZN39_INTERNAL_62bd279c_4_k_cu_9144c3c5_79514cuda3std3__45__cpo5beginE:
	.zero		1
	.type		_ZN39_INTERNAL_62bd279c_4_k_cu_9144c3c5_79514cuda3std3__441_GLOBAL__N__62bd279c_4_k_cu_9144c3c5_79516ignoreE,@object
	.size		_ZN39_INTERNAL_62bd279c_4_k_cu_9144c3c5_79514cuda3std3__441_GLOBAL__N__62bd279c_4_k_cu_9144c3c5_79516ignoreE,(_ZN39_INTERNAL_62bd279c_4_k_cu_9144c3c5_79514cute7productE - _ZN39_INTERNAL_62bd279c_4_k_cu_9144c3c5_79514cuda3std3__441_GLOBAL__N__62bd279c_4_k_cu_9144c3c5_79516ignoreE)
_ZN39_INTERNAL_62bd279c_4_k_cu_9144c3c5_79514cuda3std3__441_GLOBAL__N__62bd279c_4_k_cu_9144c3c5_79516ignoreE:
	.zero		1
	.type		_ZN39_INTERNAL_62bd279c_4_k_cu_9144c3c5_79514cute7productE,@object
	.size		_ZN39_INTERNAL_62bd279c_4_k_cu_9144c3c5_79514cute7productE,(_ZN39_INTERNAL_62bd279c_4_k_cu_9144c3c5_79514cuda3std3__45__cpo3endE - _ZN39_INTERNAL_62bd279c_4_k_cu_9144c3c5_79514cute7productE)
_ZN39_INTERNAL_62bd279c_4_k_cu_9144c3c5_79514cute7productE:
	.zero		1
	.type		_ZN39_INTERNAL_62bd279c_4_k_cu_9144c3c5_79514cuda3std3__45__cpo3endE,@object
	.size		_ZN39_INTERNAL_62bd279c_4_k_cu_9144c3c5_79514cuda3std3__45__cpo3endE,(_ZN39_INTERNAL_62bd279c_4_k_cu_9144c3c5_79514cuda3std3__419piecewise_constructE - _ZN39_INTERNAL_62bd279c_4_k_cu_9144c3c5_79514cuda3std3__45__cpo3endE)
_ZN39_INTERNAL_62bd279c_4_k_cu_9144c3c5_79514cuda3std3__45__cpo3endE:
	.zero		1
	.type		_ZN39_INTERNAL_62bd279c_4_k_cu_9144c3c5_79514cuda3std3__419piecewise_constructE,@object
	.size		_ZN39_INTERNAL_62bd279c_4_k_cu_9144c3c5_79514cuda3std3__419piecewise_constructE,(_ZN39_INTERNAL_62bd279c_4_k_cu_9144c3c5_79514cuda3std3__45__cpo4cendE - _ZN39_INTERNAL_62bd279c_4_k_cu_9144c3c5_79514cuda3std3__419piecewise_constructE)
_ZN39_INTERNAL_62bd279c_4_k_cu_9144c3c5_79514cuda3std3__419piecewise_constructE:
	.zero		1
	.type		_ZN39_INTERNAL_62bd279c_4_k_cu_9144c3c5_79514cuda3std3__45__cpo4cendE,@object
	.size		_ZN39_INTERNAL_62bd279c_4_k_cu_9144c3c5_79514cuda3std3__45__cpo4cendE,(_ZN39_INTERNAL_62bd279c_4_k_cu_9144c3c5_79514cuda3std6ranges3__45__cpo4swapE - _ZN39_INTERNAL_62bd279c_4_k_cu_9144c3c5_79514cuda3std3__45__cpo4cendE)
_ZN39_INTERNAL_62bd279c_4_k_cu_9144c3c5_79514cuda3std3__45__cpo4cendE:
	.zero		1
	.type		_ZN39_INTERNAL_62bd279c_4_k_cu_9144c3c5_79514cuda3std6ranges3__45__cpo4swapE,@object
	.size		_ZN39_INTERNAL_62bd279c_4_k_cu_9144c3c5_79514cuda3std6ranges3__45__cpo4swapE,(.L_8 - _ZN39_INTERNAL_62bd279c_4_k_cu_9144c3c5_79514cuda3std6ranges3__45__cpo4swapE)
_ZN39_INTERNAL_62bd279c_4_k_cu_9144c3c5_79514cuda3std6ranges3__45__cpo4swapE:
	.zero		1
.L_8:


//--------------------- .nv.constant0._ZN7cutlass13device_kernelINS_4gemm6kernel13GemmUniversalIN4cute5tupleIJiiiiEEENS1_10collective13CollectiveMmaINS1_34MainloopSm90TmaGmmaWarpSpecializedILi11ENS5_IJNS4_1CILi2EEENSA_ILi1EEESC_EEENS1_35KernelTmaWarpSpecializedCooperativeEEENS5_IJNSA_ILi192EEENSA_ILi128EEENSA_ILi32EEEEEENS_10bfloat16_tENS5_IJlSC_lEEESK_SL_NS4_8TiledMMAINS4_8MMA_AtomIJNS4_4SM904GMMA28MMA_64x128x16_F32BF16BF16_SSILNSP_5MajorE0ELSR_0ELNSP_7ScaleInE1ELSS_1EEEEEENS4_6LayoutISD_NS5_IJSC_NSA_ILi0EEESW_EEEEENS5_IJNS4_10UnderscoreESZ_SZ_EEEEENS4_13SM90_TMA_LOADENS4_14ComposedLayoutINS4_7SwizzleILi2ELi4ELi3EEENS4_18smem_ptr_flag_bitsILi16EEENSV_INS5_IJNSA_ILi8EEESI_EEENS5_IJSI_SC_EEEEEEEvNS4_8identityENS4_23SM90_TMA_LOAD_MULTICASTES1C_vS1D_EENS_8epilogue10collective6detail29Sm90TmaWarpSpecializedAdapterINS1H_15DefaultEpilogueISK_SL_SL_NS1G_6thread17LinearCombinationISK_Li1EffLNS1L_9ScaleType4KindE0ELNS_15FloatRoundStyleE2ESK_EENS1_15EpilogueDefaultEEEEEvvEEEEvNT_6ParamsE --------------------------
	.section	.nv.constant0._ZN7cutlass13device_kernelINS_4gemm6kernel13GemmUniversalIN4cute5tupleIJiiiiEEENS1_10collective13CollectiveMmaINS1_34MainloopSm90TmaGmmaWarpSpecializedILi11ENS5_IJNS4_1CILi2EEENSA_ILi1EEESC_EEENS1_35KernelTmaWarpSpecializedCooperativeEEENS5_IJNSA_ILi192EEENSA_ILi128EEENSA_ILi32EEEEEENS_10bfloat16_tENS5_IJlSC_lEEESK_SL_NS4_8TiledMMAINS4_8MMA_AtomIJNS4_4SM904GMMA28MMA_64x128x16_F32BF16BF16_SSILNSP_5MajorE0ELSR_0ELNSP_7ScaleInE1ELSS_1EEEEEENS4_6LayoutISD_NS5_IJSC_NSA_ILi0EEESW_EEEEENS5_IJNS4_10UnderscoreESZ_SZ_EEEEENS4_13SM90_TMA_LOADENS4_14ComposedLayoutINS4_7SwizzleILi2ELi4ELi3EEENS4_18smem_ptr_flag_bitsILi16EEENSV_INS5_IJNSA_ILi8EEESI_EEENS5_IJSI_SC_EEEEEEEvNS4_8identityENS4_23SM90_TMA_LOAD_MULTICASTES1C_vS1D_EENS_8epilogue10collective6detail29Sm90TmaWarpSpecializedAdapterINS1H_15DefaultEpilogueISK_SL_SL_NS1G_6thread17LinearCombinationISK_Li1EffLNS1L_9ScaleType4KindE0ELNS_15FloatRoundStyleE2ESK_EENS1_15EpilogueDefaultEEEEEvvEEEEvNT_6ParamsE,"a",@progbits
	.sectionflags	@""
	.align	4
.nv.constant0._ZN7cutlass13device_kernelINS_4gemm6kernel13GemmUniversalIN4cute5tupleIJiiiiEEENS1_10collective13CollectiveMmaINS1_34MainloopSm90TmaGmmaWarpSpecializedILi11ENS5_IJNS4_1CILi2EEENSA_ILi1EEESC_EEENS1_35KernelTmaWarpSpecializedCooperativeEEENS5_IJNSA_ILi192EEENSA_ILi128EEENSA_ILi32EEEEEENS_10bfloat16_tENS5_IJlSC_lEEESK_SL_NS4_8TiledMMAINS4_8MMA_AtomIJNS4_4SM904GMMA28MMA_64x128x16_F32BF16BF16_SSILNSP_5MajorE0ELSR_0ELNSP_7ScaleInE1ELSS_1EEEEEENS4_6LayoutISD_NS5_IJSC_NSA_ILi0EEESW_EEEEENS5_IJNS4_10UnderscoreESZ_SZ_EEEEENS4_13SM90_TMA_LOADENS4_14ComposedLayoutINS4_7SwizzleILi2ELi4ELi3EEENS4_18smem_ptr_flag_bitsILi16EEENSV_INS5_IJNSA_ILi8EEESI_EEENS5_IJSI_SC_EEEEEEEvNS4_8identityENS4_23SM90_TMA_LOAD_MULTICASTES1C_vS1D_EENS_8epilogue10collective6detail29Sm90TmaWarpSpecializedAdapterINS1H_15DefaultEpilogueISK_SL_SL_NS1G_6thread17LinearCombinationISK_Li1EffLNS1L_9ScaleType4KindE0ELNS_15FloatRoundStyleE2ESK_EENS1_15EpilogueDefaultEEEEEvvEEEEvNT_6ParamsE:
	.zero		1664


//--------------------- SYMBOLS --------------------------

	.type		.nv.reservedSmem.offset0,@object
	.size		.nv.reservedSmem.offset0,0x4
	.type		__assertfail,@function
